	.target	sm_90a

	.elftype	@"ET_EXEC"


//--------------------- .note.nv.tkinfo           --------------------------
	.section	.note.nv.tkinfo,"",@"SHT_NOTE"
	.sectionflags	@"SHF_NOTE_NV_TKINFO"
	.tkinfo
        /*0018*/ 	.word	0x00000002
        /*0030*/ 	.string	""
        /*0030*/ 	.string	"ptxas"
        /*0030*/ 	.string	"Cuda compilation tools, release 13.0, V13.0.88"
        /*0030*/ 	.string	"Build cuda_13.0.r13.0/compiler.36424714_0"
        /*0030*/ 	.string	"-arch sm_90a -m 64 "



//--------------------- .note.nv.cuinfo           --------------------------
	.section	.note.nv.cuinfo,"",@"SHT_NOTE"
	.sectionflags	@"SHF_NOTE_NV_CUINFO"
        /*0018*/ 	.short	0x0002
        /*001a*/ 	.short	0x005a
        /*001c*/ 	.short	0x0082
	.zero		2


//--------------------- .nv.info                  --------------------------
	.section	.nv.info,"",@"SHT_CUDA_INFO"
	.align	4


	//----- nvinfo : EIATTR_REGCOUNT
	.align		4
        /*0000*/ 	.byte	0x04, 0x2f
        /*0002*/ 	.short	(.L_15 - .L_14)
	.align		4
.L_14:
        /*0004*/ 	.word	index@(_ZN7cutlass13device_kernelINS_4gemm6kernel13GemmUniversalIN4cute5tupleIJiiiiEEENS1_10collective13CollectiveMmaINS1_34MainloopSm90TmaGmmaWarpSpecializedILi4ENS5_IJNS4_1CILi4EEENSA_ILi1EEESC_EEENS1_35KernelTmaWarpSpecializedCooperativeEEENS5_IJNSA_ILi128EEESG_NSA_ILi64EEEEEENS_6half_tENS5_IJlSC_lEEESJ_NS5_IJSC_llEEENS4_8TiledMMAINS4_8MMA_AtomIJNS4_4SM904GMMA26MMA_64x128x16_F32F16F16_SSILNSP_5MajorE0ELSR_1ELNSP_7ScaleInE1ELSS_1EEEEEENS4_6LayoutINS5_IJNSA_ILi2EEESC_SC_EEENS5_IJSC_NSA_ILi0EEESY_EEEEENS5_IJNS4_10UnderscoreES11_S11_EEEEENS4_13SM90_TMA_LOADENS4_14ComposedLayoutINS4_7SwizzleILi3ELi4ELi3EEENS4_18smem_ptr_flag_bitsILi16EEENSV_INS5_IJNSA_ILi8EEESH_EEENS5_IJSH_SC_EEEEEEEvNS4_8identityENS4_23SM90_TMA_LOAD_MULTICASTENS15_IS17_S19_NSV_INS5_IJSH_S1A_EEENS5_IJSC_SH_EEEEEEEvS1F_EENS_8epilogue10collective6detail29Sm90TmaWarpSpecializedAdapterINS1N_15DefaultEpilogueISJ_SK_SK_NS1M_6thread17LinearCombinationISJ_Li1EffLNS1R_9ScaleType4KindE0ELNS_15FloatRoundStyleE2ESJ_EENS1_15EpilogueDefaultEEEEEvvEEEEvNT_6ParamsE)
        /*0008*/ 	.word	0x000000a8


	//----- nvinfo : EIATTR_FRAME_SIZE
	.align		4
.L_15:
        /*000c*/ 	.byte	0x04, 0x11
        /*000e*/ 	.short	(.L_17 - .L_16)
	.align		4
.L_16:
        /*0010*/ 	.word	index@(_ZN7cutlass13device_kernelINS_4gemm6kernel13GemmUniversalIN4cute5tupleIJiiiiEEENS1_10collective13CollectiveMmaINS1_34MainloopSm90TmaGmmaWarpSpecializedILi4ENS5_IJNS4_1CILi4EEENSA_ILi1EEESC_EEENS1_35KernelTmaWarpSpecializedCooperativeEEENS5_IJNSA_ILi128EEESG_NSA_ILi64EEEEEENS_6half_tENS5_IJlSC_lEEESJ_NS5_IJSC_llEEENS4_8TiledMMAINS4_8MMA_AtomIJNS4_4SM904GMMA26MMA_64x128x16_F32F16F16_SSILNSP_5MajorE0ELSR_1ELNSP_7ScaleInE1ELSS_1EEEEEENS4_6LayoutINS5_IJNSA_ILi2EEESC_SC_EEENS5_IJSC_NSA_ILi0EEESY_EEEEENS5_IJNS4_10UnderscoreES11_S11_EEEEENS4_13SM90_TMA_LOADENS4_14ComposedLayoutINS4_7SwizzleILi3ELi4ELi3EEENS4_18smem_ptr_flag_bitsILi16EEENSV_INS5_IJNSA_ILi8EEESH_EEENS5_IJSH_SC_EEEEEEEvNS4_8identityENS4_23SM90_TMA_LOAD_MULTICASTENS15_IS17_S19_NSV_INS5_IJSH_S1A_EEENS5_IJSC_SH_EEEEEEEvS1F_EENS_8epilogue10collective6detail29Sm90TmaWarpSpecializedAdapterINS1N_15DefaultEpilogueISJ_SK_SK_NS1M_6thread17LinearCombinationISJ_Li1EffLNS1R_9ScaleType4KindE0ELNS_15FloatRoundStyleE2ESJ_EENS1_15EpilogueDefaultEEEEEvvEEEEvNT_6ParamsE)
        /*0014*/ 	.word	0x00000000


	//----- nvinfo : EIATTR_MIN_STACK_SIZE
	.align		4
.L_17:
        /*0018*/ 	.byte	0x04, 0x12
        /*001a*/ 	.short	(.L_19 - .L_18)
	.align		4
.L_18:
        /*001c*/ 	.word	index@(_ZN7cutlass13device_kernelINS_4gemm6kernel13GemmUniversalIN4cute5tupleIJiiiiEEENS1_10collective13CollectiveMmaINS1_34MainloopSm90TmaGmmaWarpSpecializedILi4ENS5_IJNS4_1CILi4EEENSA_ILi1EEESC_EEENS1_35KernelTmaWarpSpecializedCooperativeEEENS5_IJNSA_ILi128EEESG_NSA_ILi64EEEEEENS_6half_tENS5_IJlSC_lEEESJ_NS5_IJSC_llEEENS4_8TiledMMAINS4_8MMA_AtomIJNS4_4SM904GMMA26MMA_64x128x16_F32F16F16_SSILNSP_5MajorE0ELSR_1ELNSP_7ScaleInE1ELSS_1EEEEEENS4_6LayoutINS5_IJNSA_ILi2EEESC_SC_EEENS5_IJSC_NSA_ILi0EEESY_EEEEENS5_IJNS4_10UnderscoreES11_S11_EEEEENS4_13SM90_TMA_LOADENS4_14ComposedLayoutINS4_7SwizzleILi3ELi4ELi3EEENS4_18smem_ptr_flag_bitsILi16EEENSV_INS5_IJNSA_ILi8EEESH_EEENS5_IJSH_SC_EEEEEEEvNS4_8identityENS4_23SM90_TMA_LOAD_MULTICASTENS15_IS17_S19_NSV_INS5_IJSH_S1A_EEENS5_IJSC_SH_EEEEEEEvS1F_EENS_8epilogue10collective6detail29Sm90TmaWarpSpecializedAdapterINS1N_15DefaultEpilogueISJ_SK_SK_NS1M_6thread17LinearCombinationISJ_Li1EffLNS1R_9ScaleType4KindE0ELNS_15FloatRoundStyleE2ESJ_EENS1_15EpilogueDefaultEEEEEvvEEEEvNT_6ParamsE)
        /*0020*/ 	.word	0x00000000
.L_19:


//--------------------- .nv.compat                --------------------------
	.section	.nv.compat,"",@"SHT_CUDA_COMPAT_INFO"
	.align	4
        /*0000*/ 	.byte	0x02, 0x09, 0x01, 0x00, 0x02, 0x02, 0x04, 0x00, 0x02, 0x05, 0x05, 0x00, 0x03, 0x07, 0x01, 0x01
        /*0010*/ 	.byte	0x02, 0x03, 0x01, 0x00, 0x02, 0x06, 0x01, 0x00, 0x04, 0x0b, 0x08, 0x00, 0x00, 0x00, 0x00, 0x00
        /*0020*/ 	.byte	0x00, 0x00, 0x00, 0x00


//--------------------- .nv.info._ZN7cutlass13device_kernelINS_4gemm6kernel13GemmUniversalIN4cute5tupleIJiiiiEEENS1_10collective13CollectiveMmaINS1_34MainloopSm90TmaGmmaWarpSpecializedILi4ENS5_IJNS4_1CILi4EEENSA_ILi1EEESC_EEENS1_35KernelTmaWarpSpecializedCooperativeEEENS5_IJNSA_ILi128EEESG_NSA_ILi64EEEEEENS_6half_tENS5_IJlSC_lEEESJ_NS5_IJSC_llEEENS4_8TiledMMAINS4_8MMA_AtomIJNS4_4SM904GMMA26MMA_64x128x16_F32F16F16_SSILNSP_5MajorE0ELSR_1ELNSP_7ScaleInE1ELSS_1EEEEEENS4_6LayoutINS5_IJNSA_ILi2EEESC_SC_EEENS5_IJSC_NSA_ILi0EEESY_EEEEENS5_IJNS4_10UnderscoreES11_S11_EEEEENS4_13SM90_TMA_LOADENS4_14ComposedLayoutINS4_7SwizzleILi3ELi4ELi3EEENS4_18smem_ptr_flag_bitsILi16EEENSV_INS5_IJNSA_ILi8EEESH_EEENS5_IJSH_SC_EEEEEEEvNS4_8identityENS4_23SM90_TMA_LOAD_MULTICASTENS15_IS17_S19_NSV_INS5_IJSH_S1A_EEENS5_IJSC_SH_EEEEEEEvS1F_EENS_8epilogue10collective6detail29Sm90TmaWarpSpecializedAdapterINS1N_15DefaultEpilogueISJ_SK_SK_NS1M_6thread17LinearCombinationISJ_Li1EffLNS1R_9ScaleType4KindE0ELNS_15FloatRoundStyleE2ESJ_EENS1_15EpilogueDefaultEEEEEvvEEEEvNT_6ParamsE --------------------------
	.section	.nv.info._ZN7cutlass13device_kernelINS_4gemm6kernel13GemmUniversalIN4cute5tupleIJiiiiEEENS1_10collective13CollectiveMmaINS1_34MainloopSm90TmaGmmaWarpSpecializedILi4ENS5_IJNS4_1CILi4EEENSA_ILi1EEESC_EEENS1_35KernelTmaWarpSpecializedCooperativeEEENS5_IJNSA_ILi128EEESG_NSA_ILi64EEEEEENS_6half_tENS5_IJlSC_lEEESJ_NS5_IJSC_llEEENS4_8TiledMMAINS4_8MMA_AtomIJNS4_4SM904GMMA26MMA_64x128x16_F32F16F16_SSILNSP_5MajorE0ELSR_1ELNSP_7ScaleInE1ELSS_1EEEEEENS4_6LayoutINS5_IJNSA_ILi2EEESC_SC_EEENS5_IJSC_NSA_ILi0EEESY_EEEEENS5_IJNS4_10UnderscoreES11_S11_EEEEENS4_13SM90_TMA_LOADENS4_14ComposedLayoutINS4_7SwizzleILi3ELi4ELi3EEENS4_18smem_ptr_flag_bitsILi16EEENSV_INS5_IJNSA_ILi8EEESH_EEENS5_IJSH_SC_EEEEEEEvNS4_8identityENS4_23SM90_TMA_LOAD_MULTICASTENS15_IS17_S19_NSV_INS5_IJSH_S1A_EEENS5_IJSC_SH_EEEEEEEvS1F_EENS_8epilogue10collective6detail29Sm90TmaWarpSpecializedAdapterINS1N_15DefaultEpilogueISJ_SK_SK_NS1M_6thread17LinearCombinationISJ_Li1EffLNS1R_9ScaleType4KindE0ELNS_15FloatRoundStyleE2ESJ_EENS1_15EpilogueDefaultEEEEEvvEEEEvNT_6ParamsE,"",@"SHT_CUDA_INFO"
	.sectionflags	@""
	.align	4


	//----- nvinfo : EIATTR_CUDA_API_VERSION
	.align		4
        /*0000*/ 	.byte	0x04, 0x37
        /*0002*/ 	.short	(.L_21 - .L_20)
.L_20:
        /*0004*/ 	.word	0x00000082


	//----- nvinfo : EIATTR_KPARAM_INFO
	.align		4
.L_21:
        /*0008*/ 	.byte	0x04, 0x17
        /*000a*/ 	.short	(.L_23 - .L_22)
.L_22:
        /*000c*/ 	.word	0x00000000
        /*0010*/ 	.short	0x0000
        /*0012*/ 	.short	0x0070
        /*0014*/ 	.byte	0x00, 0xf0, 0x01, 0x10


	//----- nvinfo : EIATTR_SPARSE_MMA_MASK
	.align		4
.L_23:
        /*0018*/ 	.byte	0x03, 0x50
        /*001a*/ 	.short	0x0000


	//----- nvinfo : EIATTR_MAXREG_COUNT
	.align		4
        /*001c*/ 	.byte	0x03, 0x1b
        /*001e*/ 	.short	0x00a8


	//----- nvinfo : EIATTR_NUM_BARRIERS
	.align		4
        /*0020*/ 	.byte	0x02, 0x4c
        /*0022*/ 	.byte	0x01
	.zero		1


	//----- nvinfo : EIATTR_EXTERNS
	.align		4
        /*0024*/ 	.byte	0x04, 0x0f
        /*0026*/ 	.short	(.L_25 - .L_24)


	//   ....[0]....
	.align		4
.L_24:
        /*0028*/ 	.word	index@(__assertfail)


	//----- nvinfo : EIATTR_MERCURY_ISA_VERSION
	.align		4
.L_25:
        /*002c*/ 	.byte	0x03, 0x5f
        /*002e*/ 	.short	0x0101


	//----- nvinfo : EIATTR_INT_WARP_WIDE_INSTR_OFFSETS
	.align		4
        /*0030*/ 	.byte	0x04, 0x31
        /*0032*/ 	.short	(.L_27 - .L_26)


	//   ....[0]....
.L_26:
        /*0034*/ 	.word	0x000004d0


	//   ....[1]....
        /*0038*/ 	.word	0x000004f0


	//   ....[2]....
        /*003c*/ 	.word	0x00000670


	//   ....[3]....
        /*0040*/ 	.word	0x00001f20


	//----- nvinfo : EIATTR_COOP_GROUP_MASK_REGIDS
	.align		4
.L_27:
        /*0044*/ 	.byte	0x04, 0x29
        /*0046*/ 	.short	(.L_29 - .L_28)


	//   ....[0]....
.L_28:
        /*0048*/ 	.word	0xffffffff


	//   ....[1]....
        /*004c*/ 	.word	0xffffffff


	//   ....[2]....
        /*0050*/ 	.word	0xffffffff


	//   ....[3]....
        /*0054*/ 	.word	0xffffffff


	//   ....[4]....
        /*0058*/ 	.word	0xffffffff


	//   ....[5]....
        /*005c*/ 	.word	0xffffffff


	//----- nvinfo : EIATTR_COOP_GROUP_INSTR_OFFSETS
	.align		4
.L_29:
        /*0060*/ 	.byte	0x04, 0x28
        /*0062*/ 	.short	(.L_31 - .L_30)


	//   ....[0]....
.L_30:
        /*0064*/ 	.word	0x00000060


	//   ....[1]....
        /*0068*/ 	.word	0x00000070


	//   ....[2]....
        /*006c*/ 	.word	0x00000130


	//   ....[3]....
        /*0070*/ 	.word	0x00000300


	//   ....[4]....
        /*0074*/ 	.word	0x00000820


	//   ....[5]....
        /*0078*/ 	.word	0x000014a0


	//----- nvinfo : EIATTR_REG_RECONFIG
	.align		4
.L_31:
        /*007c*/ 	.byte	0x01, 0x54
	.zero		2


	//----- nvinfo : EIATTR_SYSCALL_OFFSETS
	.align		4
        /*0080*/ 	.byte	0x04, 0x46
        /*0082*/ 	.short	(.L_33 - .L_32)


	//   ....[0]....
.L_32:
        /*0084*/ 	.word	0x00001690


	//----- nvinfo : EIATTR_MBARRIER_INSTR_OFFSETS
	.align		4
.L_33:
        /*0088*/ 	.byte	0x04, 0x39
        /*008a*/ 	.short	(.L_35 - .L_34)


	//   ....[0]....
.L_34:
        /*008c*/ 	.word	0x00000250
        /*0090*/ 	.word	0x000000ff
        /*0094*/ 	.word	0x00000000
        /*0098*/ 	.short	0x0100
        /*009a*/ 	.byte	0x08
	.zero		1


	//   ....[1]....
        /*009c*/ 	.word	0x00000260
        /*00a0*/ 	.word	0x000000ff
        /*00a4*/ 	.word	0x00000020
        /*00a8*/ 	.short	0x0100
        /*00aa*/ 	.byte	0x08
	.zero		1


	//   ....[2]....
        /*00ac*/ 	.word	0x00000270
        /*00b0*/ 	.word	0x000000ff
        /*00b4*/ 	.word	0x00000008
        /*00b8*/ 	.short	0x0100
        /*00ba*/ 	.byte	0x08
	.zero		1


	//   ....[3]....
        /*00bc*/ 	.word	0x00000280
        /*00c0*/ 	.word	0x000000ff
        /*00c4*/ 	.word	0x00000028
        /*00c8*/ 	.short	0x0100
        /*00ca*/ 	.byte	0x08
	.zero		1


	//   ....[4]....
        /*00cc*/ 	.word	0x00000290
        /*00d0*/ 	.word	0x000000ff
        /*00d4*/ 	.word	0x00000010
        /*00d8*/ 	.short	0x0100
        /*00da*/ 	.byte	0x08
	.zero		1


	//   ....[5]....
        /*00dc*/ 	.word	0x000002a0
        /*00e0*/ 	.word	0x000000ff
        /*00e4*/ 	.word	0x00000030
        /*00e8*/ 	.short	0x0100
        /*00ea*/ 	.byte	0x08
	.zero		1


	//   ....[6]....
        /*00ec*/ 	.word	0x000002b0
        /*00f0*/ 	.word	0x000000ff
        /*00f4*/ 	.word	0x00000018
        /*00f8*/ 	.short	0x0100
        /*00fa*/ 	.byte	0x08
	.zero		1


	//   ....[7]....
        /*00fc*/ 	.word	0x000002c0
        /*0100*/ 	.word	0x000000ff
        /*0104*/ 	.word	0x00000038
        /*0108*/ 	.short	0x0100
        /*010a*/ 	.byte	0x08
	.zero		1


	//   ....[8]....
        /*010c*/ 	.word	0x00000700
        /*0110*/ 	.word	0x000000ff
        /*0114*/ 	.word	0x00000050
        /*0118*/ 	.short	0x0100
        /*011a*/ 	.byte	0x06
	.zero		1


	//   ....[9]....
        /*011c*/ 	.word	0x000007a0
        /*0120*/ 	.word	0x000000ff
        /*0124*/ 	.word	0x00000058
        /*0128*/ 	.short	0x0100
        /*012a*/ 	.byte	0x06
	.zero		1


	//   ....[10]....
        /*012c*/ 	.word	0x00001750
        /*0130*/ 	.word	0x00000003
        /*0134*/ 	.word	0x00000000
        /*0138*/ 	.short	0x010a
        /*013a*/ 	.byte	0x3f
	.zero		1


	//   ....[11]....
        /*013c*/ 	.word	0x000017b0
        /*0140*/ 	.word	0x00000003
        /*0144*/ 	.word	0x00000000
        /*0148*/ 	.short	0x010a
        /*014a*/ 	.byte	0x3f
	.zero		1


	//   ....[12]....
        /*014c*/ 	.word	0x00001b30
        /*0150*/ 	.word	0x00000005
        /*0154*/ 	.word	0x00000000
        /*0158*/ 	.short	0x010a
        /*015a*/ 	.byte	0x3f
	.zero		1


	//   ....[13]....
        /*015c*/ 	.word	0x00001b70
        /*0160*/ 	.word	0x00000005
        /*0164*/ 	.word	0x00000000
        /*0168*/ 	.short	0x010a
        /*016a*/ 	.byte	0x3f
	.zero		1


	//   ....[14]....
        /*016c*/ 	.word	0x00001dd0
        /*0170*/ 	.word	0x00000004
        /*0174*/ 	.word	0x00000000
        /*0178*/ 	.short	0x0101
        /*017a*/ 	.byte	0x3f
	.zero		1


	//   ....[15]....
        /*017c*/ 	.word	0x00001f90
        /*0180*/ 	.word	0x00000000
        /*0184*/ 	.word	0x00000000
        /*0188*/ 	.short	0x0101
        /*018a*/ 	.byte	0x3f
	.zero		1


	//   ....[16]....
        /*018c*/ 	.word	0x000070e0
        /*0190*/ 	.word	0x00000017
        /*0194*/ 	.word	0x00000020
        /*0198*/ 	.short	0x010a
        /*019a*/ 	.byte	0x3f
	.zero		1


	//   ....[17]....
        /*019c*/ 	.word	0x00007510
        /*01a0*/ 	.word	0x00000005
        /*01a4*/ 	.word	0x00000058
        /*01a8*/ 	.short	0x0101
        /*01aa*/ 	.byte	0x3f
	.zero		1


	//   ....[18]....
        /*01ac*/ 	.word	0x00007c30
        /*01b0*/ 	.word	0x00000007
        /*01b4*/ 	.word	0x00000000
        /*01b8*/ 	.short	0x010a
        /*01ba*/ 	.byte	0x3f
	.zero		1


	//   ....[19]....
        /*01bc*/ 	.word	0x00007cb0
        /*01c0*/ 	.word	0x00000006
        /*01c4*/ 	.word	0x00000000
        /*01c8*/ 	.short	0x010a
        /*01ca*/ 	.byte	0x3f
	.zero		1


	//   ....[20]....
        /*01cc*/ 	.word	0x00007d40
        /*01d0*/ 	.word	0x00000007
        /*01d4*/ 	.word	0x00000000
        /*01d8*/ 	.short	0x010a
        /*01da*/ 	.byte	0x3f
	.zero		1


	//   ....[21]....
        /*01dc*/ 	.word	0x00007dd0
        /*01e0*/ 	.word	0x00000005
        /*01e4*/ 	.word	0x00000000
        /*01e8*/ 	.short	0x010a
        /*01ea*/ 	.byte	0x3f
	.zero		1


	//   ....[22]....
        /*01ec*/ 	.word	0x00007e30
        /*01f0*/ 	.word	0x00000003
        /*01f4*/ 	.word	0x00000000
        /*01f8*/ 	.short	0x010a
        /*01fa*/ 	.byte	0x3f
	.zero		1


	//   ....[23]....
        /*01fc*/ 	.word	0x00007e80
        /*0200*/ 	.word	0x00000005
        /*0204*/ 	.word	0x00000000
        /*0208*/ 	.short	0x010a
        /*020a*/ 	.byte	0x3f
	.zero		1


	//   ....[24]....
        /*020c*/ 	.word	0x00007f50
        /*0210*/ 	.word	0x00000017
        /*0214*/ 	.word	0x00000020
        /*0218*/ 	.short	0x010a
        /*021a*/ 	.byte	0x3f
	.zero		1


	//   ....[25]....
        /*021c*/ 	.word	0x00008020
        /*0220*/ 	.word	0x00000007
        /*0224*/ 	.word	0x00000000
        /*0228*/ 	.short	0x010a
        /*022a*/ 	.byte	0x3f
	.zero		1


	//   ....[26]....
        /*022c*/ 	.word	0x00008070
        /*0230*/ 	.word	0x00000006
        /*0234*/ 	.word	0x00000000
        /*0238*/ 	.short	0x010a
        /*023a*/ 	.byte	0x3f
	.zero		1


	//   ....[27]....
        /*023c*/ 	.word	0x000080c0
        /*0240*/ 	.word	0x00000007
        /*0244*/ 	.word	0x00000000
        /*0248*/ 	.short	0x010a
        /*024a*/ 	.byte	0x3f
	.zero		1


	//----- nvinfo : EIATTR_NUM_MBARRIERS
	.align		4
.L_35:
        /*024c*/ 	.byte	0x03, 0x38
        /*024e*/ 	.short	0x000a


	//----- nvinfo : EIATTR_EXIT_INSTR_OFFSETS
	.align		4
        /*0250*/ 	.byte	0x04, 0x1c
        /*0252*/ 	.short	(.L_37 - .L_36)


	//   ....[0]....
.L_36:
        /*0254*/ 	.word	0x000009f0


	//   ....[1]....
        /*0258*/ 	.word	0x00001200


	//   ....[2]....
        /*025c*/ 	.word	0x00006830


	//   ....[3]....
        /*0260*/ 	.word	0x00006d90


	//   ....[4]....
        /*0264*/ 	.word	0x00007e20


	//----- nvinfo : EIATTR_MAX_THREADS
	.align		4
.L_37:
        /*0268*/ 	.byte	0x04, 0x05
        /*026a*/ 	.short	(.L_39 - .L_38)
.L_38:
        /*026c*/ 	.word	0x00000180
        /*0270*/ 	.word	0x00000001
        /*0274*/ 	.word	0x00000001


	//----- nvinfo : EIATTR_CRS_STACK_SIZE
	.align		4
.L_39:
        /*0278*/ 	.byte	0x04, 0x1e
        /*027a*/ 	.short	(.L_41 - .L_40)
.L_40:
        /*027c*/ 	.word	0x00000000


	//----- nvinfo : EIATTR_CBANK_PARAM_SIZE
	.align		4
.L_41:
        /*0280*/ 	.byte	0x03, 0x19
        /*0282*/ 	.short	0x0470


	//----- nvinfo : EIATTR_PARAM_CBANK
	.align		4
        /*0284*/ 	.byte	0x04, 0x0a
        /*0286*/ 	.short	(.L_43 - .L_42)
	.align		4
.L_42:
        /*0288*/ 	.word	index@(.nv.constant0._ZN7cutlass13device_kernelINS_4gemm6kernel13GemmUniversalIN4cute5tupleIJiiiiEEENS1_10collective13CollectiveMmaINS1_34MainloopSm90TmaGmmaWarpSpecializedILi4ENS5_IJNS4_1CILi4EEENSA_ILi1EEESC_EEENS1_35KernelTmaWarpSpecializedCooperativeEEENS5_IJNSA_ILi128EEESG_NSA_ILi64EEEEEENS_6half_tENS5_IJlSC_lEEESJ_NS5_IJSC_llEEENS4_8TiledMMAINS4_8MMA_AtomIJNS4_4SM904GMMA26MMA_64x128x16_F32F16F16_SSILNSP_5MajorE0ELSR_1ELNSP_7ScaleInE1ELSS_1EEEEEENS4_6LayoutINS5_IJNSA_ILi2EEESC_SC_EEENS5_IJSC_NSA_ILi0EEESY_EEEEENS5_IJNS4_10UnderscoreES11_S11_EEEEENS4_13SM90_TMA_LOADENS4_14ComposedLayoutINS4_7SwizzleILi3ELi4ELi3EEENS4_18smem_ptr_flag_bitsILi16EEENSV_INS5_IJNSA_ILi8EEESH_EEENS5_IJSH_SC_EEEEEEEvNS4_8identityENS4_23SM90_TMA_LOAD_MULTICASTENS15_IS17_S19_NSV_INS5_IJSH_S1A_EEENS5_IJSC_SH_EEEEEEEvS1F_EENS_8epilogue10collective6detail29Sm90TmaWarpSpecializedAdapterINS1N_15DefaultEpilogueISJ_SK_SK_NS1M_6thread17LinearCombinationISJ_Li1EffLNS1R_9ScaleType4KindE0ELNS_15FloatRoundStyleE2ESJ_EENS1_15EpilogueDefaultEEEEEvvEEEEvNT_6ParamsE)
        /*028c*/ 	.short	0x0210
        /*028e*/ 	.short	0x0470


	//----- nvinfo : EIATTR_SW_WAR
	.align		4
.L_43:
        /*0290*/ 	.byte	0x04, 0x36
        /*0292*/ 	.short	(.L_45 - .L_44)
.L_44:
        /*0294*/ 	.word	0x00000008
.L_45:


//--------------------- .nv.callgraph             --------------------------
	.section	.nv.callgraph,"",@"SHT_CUDA_CALLGRAPH"
	.align	4
	.sectionentsize	8
	.align		4
        /*0000*/ 	.word	0x00000000
	.align		4
        /*0004*/ 	.word	0xffffffff
	.align		4
        /*0008*/ 	.word	index@(_ZN7cutlass13device_kernelINS_4gemm6kernel13GemmUniversalIN4cute5tupleIJiiiiEEENS1_10collective13CollectiveMmaINS1_34MainloopSm90TmaGmmaWarpSpecializedILi4ENS5_IJNS4_1CILi4EEENSA_ILi1EEESC_EEENS1_35KernelTmaWarpSpecializedCooperativeEEENS5_IJNSA_ILi128EEESG_NSA_ILi64EEEEEENS_6half_tENS5_IJlSC_lEEESJ_NS5_IJSC_llEEENS4_8TiledMMAINS4_8MMA_AtomIJNS4_4SM904GMMA26MMA_64x128x16_F32F16F16_SSILNSP_5MajorE0ELSR_1ELNSP_7ScaleInE1ELSS_1EEEEEENS4_6LayoutINS5_IJNSA_ILi2EEESC_SC_EEENS5_IJSC_NSA_ILi0EEESY_EEEEENS5_IJNS4_10UnderscoreES11_S11_EEEEENS4_13SM90_TMA_LOADENS4_14ComposedLayoutINS4_7SwizzleILi3ELi4ELi3EEENS4_18smem_ptr_flag_bitsILi16EEENSV_INS5_IJNSA_ILi8EEESH_EEENS5_IJSH_SC_EEEEEEEvNS4_8identityENS4_23SM90_TMA_LOAD_MULTICASTENS15_IS17_S19_NSV_INS5_IJSH_S1A_EEENS5_IJSC_SH_EEEEEEEvS1F_EENS_8epilogue10collective6detail29Sm90TmaWarpSpecializedAdapterINS1N_15DefaultEpilogueISJ_SK_SK_NS1M_6thread17LinearCombinationISJ_Li1EffLNS1R_9ScaleType4KindE0ELNS_15FloatRoundStyleE2ESJ_EENS1_15EpilogueDefaultEEEEEvvEEEEvNT_6ParamsE)
	.align		4
        /*000c*/ 	.word	index@(__assertfail)
	.align		4
        /*0010*/ 	.word	0x00000000
	.align		4
        /*0014*/ 	.word	0xfffffffe
	.align		4
        /*0018*/ 	.word	0x00000000
	.align		4
        /*001c*/ 	.word	0xfffffffd
	.align		4
        /*0020*/ 	.word	0x00000000
	.align		4
        /*0024*/ 	.word	0xfffffffc


//--------------------- .nv.constant4             --------------------------
	.section	.nv.constant4,"a",@progbits
	.align	8
	.align		8
.nv.constant4:
        /*0000*/ 	.dword	__assertfail
	.align		8
        /*0008*/ 	.dword	__unnamed_1
	.align		8
        /*0010*/ 	.dword	_ZN40_INTERNAL_ec2833b4_4_k_cu_185ede81_203694cuda3std3__45__cpo5beginE
	.align		8
        /*0018*/ 	.dword	_ZN40_INTERNAL_ec2833b4_4_k_cu_185ede81_203694cuda3std3__45__cpo3endE
	.align		8
        /*0020*/ 	.dword	_ZN40_INTERNAL_ec2833b4_4_k_cu_185ede81_203694cuda3std3__45__cpo6cbeginE
	.align		8
        /*0028*/ 	.dword	_ZN40_INTERNAL_ec2833b4_4_k_cu_185ede81_203694cuda3std3__45__cpo4cendE
	.align		8
        /*0030*/ 	.dword	_ZN40_INTERNAL_ec2833b4_4_k_cu_185ede81_203694cuda3std3__442_GLOBAL__N__ec2833b4_4_k_cu_185ede81_203696ignoreE
	.align		8
        /*0038*/ 	.dword	_ZN40_INTERNAL_ec2833b4_4_k_cu_185ede81_203694cuda3std3__419piecewise_constructE
	.align		8
        /*0040*/ 	.dword	_ZN40_INTERNAL_ec2833b4_4_k_cu_185ede81_203694cuda3std3__48in_placeE
	.align		8
        /*0048*/ 	.dword	_ZN40_INTERNAL_ec2833b4_4_k_cu_185ede81_203694cuda3std6ranges3__45__cpo4swapE
	.align		8
        /*0050*/ 	.dword	_ZN40_INTERNAL_ec2833b4_4_k_cu_185ede81_203694cuda3std6ranges3__45__cpo9iter_moveE
	.align		8
        /*0058*/ 	.dword	_ZN40_INTERNAL_ec2833b4_4_k_cu_185ede81_203694cute7productE
	.align		8
        /*0060*/ 	.dword	_ZN40_INTERNAL_ec2833b4_4_k_cu_185ede81_203694cute1_E
	.align		8
        /*0068*/ 	.dword	$str$22
	.align		8
        /*0070*/ 	.dword	$str$23


//--------------------- .text._ZN7cutlass13device_kernelINS_4gemm6kernel13GemmUniversalIN4cute5tupleIJiiiiEEENS1_10collective13CollectiveMmaINS1_34MainloopSm90TmaGmmaWarpSpecializedILi4ENS5_IJNS4_1CILi4EEENSA_ILi1EEESC_EEENS1_35KernelTmaWarpSpecializedCooperativeEEENS5_IJNSA_ILi128EEESG_NSA_ILi64EEEEEENS_6half_tENS5_IJlSC_lEEESJ_NS5_IJSC_llEEENS4_8TiledMMAINS4_8MMA_AtomIJNS4_4SM904GMMA26MMA_64x128x16_F32F16F16_SSILNSP_5MajorE0ELSR_1ELNSP_7ScaleInE1ELSS_1EEEEEENS4_6LayoutINS5_IJNSA_ILi2EEESC_SC_EEENS5_IJSC_NSA_ILi0EEESY_EEEEENS5_IJNS4_10UnderscoreES11_S11_EEEEENS4_13SM90_TMA_LOADENS4_14ComposedLayoutINS4_7SwizzleILi3ELi4ELi3EEENS4_18smem_ptr_flag_bitsILi16EEENSV_INS5_IJNSA_ILi8EEESH_EEENS5_IJSH_SC_EEEEEEEvNS4_8identityENS4_23SM90_TMA_LOAD_MULTICASTENS15_IS17_S19_NSV_INS5_IJSH_S1A_EEENS5_IJSC_SH_EEEEEEEvS1F_EENS_8epilogue10collective6detail29Sm90TmaWarpSpecializedAdapterINS1N_15DefaultEpilogueISJ_SK_SK_NS1M_6thread17LinearCombinationISJ_Li1EffLNS1R_9ScaleType4KindE0ELNS_15FloatRoundStyleE2ESJ_EENS1_15EpilogueDefaultEEEEEvvEEEEvNT_6ParamsE --------------------------
	.section	.text._ZN7cutlass13device_kernelINS_4gemm6kernel13GemmUniversalIN4cute5tupleIJiiiiEEENS1_10collective13CollectiveMmaINS1_34MainloopSm90TmaGmmaWarpSpecializedILi4ENS5_IJNS4_1CILi4EEENSA_ILi1EEESC_EEENS1_35KernelTmaWarpSpecializedCooperativeEEENS5_IJNSA_ILi128EEESG_NSA_ILi64EEEEEENS_6half_tENS5_IJlSC_lEEESJ_NS5_IJSC_llEEENS4_8TiledMMAINS4_8MMA_AtomIJNS4_4SM904GMMA26MMA_64x128x16_F32F16F16_SSILNSP_5MajorE0ELSR_1ELNSP_7ScaleInE1ELSS_1EEEEEENS4_6LayoutINS5_IJNSA_ILi2EEESC_SC_EEENS5_IJSC_NSA_ILi0EEESY_EEEEENS5_IJNS4_10UnderscoreES11_S11_EEEEENS4_13SM90_TMA_LOADENS4_14ComposedLayoutINS4_7SwizzleILi3ELi4ELi3EEENS4_18smem_ptr_flag_bitsILi16EEENSV_INS5_IJNSA_ILi8EEESH_EEENS5_IJSH_SC_EEEEEEEvNS4_8identityENS4_23SM90_TMA_LOAD_MULTICASTENS15_IS17_S19_NSV_INS5_IJSH_S1A_EEENS5_IJSC_SH_EEEEEEEvS1F_EENS_8epilogue10collective6detail29Sm90TmaWarpSpecializedAdapterINS1N_15DefaultEpilogueISJ_SK_SK_NS1M_6thread17LinearCombinationISJ_Li1EffLNS1R_9ScaleType4KindE0ELNS_15FloatRoundStyleE2ESJ_EENS1_15EpilogueDefaultEEEEEvvEEEEvNT_6ParamsE,"ax",@progbits
	.align	128
.text._ZN7cutlass13device_kernelINS_4gemm6kernel13GemmUniversalIN4cute5tupleIJiiiiEEENS1_10collective13CollectiveMmaINS1_34MainloopSm90TmaGmmaWarpSpecializedILi4ENS5_IJNS4_1CILi4EEENSA_ILi1EEESC_EEENS1_35KernelTmaWarpSpecializedCooperativeEEENS5_IJNSA_ILi128EEESG_NSA_ILi64EEEEEENS_6half_tENS5_IJlSC_lEEESJ_NS5_IJSC_llEEENS4_8TiledMMAINS4_8MMA_AtomIJNS4_4SM904GMMA26MMA_64x128x16_F32F16F16_SSILNSP_5MajorE0ELSR_1ELNSP_7ScaleInE1ELSS_1EEEEEENS4_6LayoutINS5_IJNSA_ILi2EEESC_SC_EEENS5_IJSC_NSA_ILi0EEESY_EEEEENS5_IJNS4_10UnderscoreES11_S11_EEEEENS4_13SM90_TMA_LOADENS4_14ComposedLayoutINS4_7SwizzleILi3ELi4ELi3EEENS4_18smem_ptr_flag_bitsILi16EEENSV_INS5_IJNSA_ILi8EEESH_EEENS5_IJSH_SC_EEEEEEEvNS4_8identityENS4_23SM90_TMA_LOAD_MULTICASTENS15_IS17_S19_NSV_INS5_IJSH_S1A_EEENS5_IJSC_SH_EEEEEEEvS1F_EENS_8epilogue10collective6detail29Sm90TmaWarpSpecializedAdapterINS1N_15DefaultEpilogueISJ_SK_SK_NS1M_6thread17LinearCombinationISJ_Li1EffLNS1R_9ScaleType4KindE0ELNS_15FloatRoundStyleE2ESJ_EENS1_15EpilogueDefaultEEEEEvvEEEEvNT_6ParamsE:
        .type           _ZN7cutlass13device_kernelINS_4gemm6kernel13GemmUniversalIN4cute5tupleIJiiiiEEENS1_10collective13CollectiveMmaINS1_34MainloopSm90TmaGmmaWarpSpecializedILi4ENS5_IJNS4_1CILi4EEENSA_ILi1EEESC_EEENS1_35KernelTmaWarpSpecializedCooperativeEEENS5_IJNSA_ILi128EEESG_NSA_ILi64EEEEEENS_6half_tENS5_IJlSC_lEEESJ_NS5_IJSC_llEEENS4_8TiledMMAINS4_8MMA_AtomIJNS4_4SM904GMMA26MMA_64x128x16_F32F16F16_SSILNSP_5MajorE0ELSR_1ELNSP_7ScaleInE1ELSS_1EEEEEENS4_6LayoutINS5_IJNSA_ILi2EEESC_SC_EEENS5_IJSC_NSA_ILi0EEESY_EEEEENS5_IJNS4_10UnderscoreES11_S11_EEEEENS4_13SM90_TMA_LOADENS4_14ComposedLayoutINS4_7SwizzleILi3ELi4ELi3EEENS4_18smem_ptr_flag_bitsILi16EEENSV_INS5_IJNSA_ILi8EEESH_EEENS5_IJSH_SC_EEEEEEEvNS4_8identityENS4_23SM90_TMA_LOAD_MULTICASTENS15_IS17_S19_NSV_INS5_IJSH_S1A_EEENS5_IJSC_SH_EEEEEEEvS1F_EENS_8epilogue10collective6detail29Sm90TmaWarpSpecializedAdapterINS1N_15DefaultEpilogueISJ_SK_SK_NS1M_6thread17LinearCombinationISJ_Li1EffLNS1R_9ScaleType4KindE0ELNS_15FloatRoundStyleE2ESJ_EENS1_15EpilogueDefaultEEEEEvvEEEEvNT_6ParamsE,@function
        .size           _ZN7cutlass13device_kernelINS_4gemm6kernel13GemmUniversalIN4cute5tupleIJiiiiEEENS1_10collective13CollectiveMmaINS1_34MainloopSm90TmaGmmaWarpSpecializedILi4ENS5_IJNS4_1CILi4EEENSA_ILi1EEESC_EEENS1_35KernelTmaWarpSpecializedCooperativeEEENS5_IJNSA_ILi128EEESG_NSA_ILi64EEEEEENS_6half_tENS5_IJlSC_lEEESJ_NS5_IJSC_llEEENS4_8TiledMMAINS4_8MMA_AtomIJNS4_4SM904GMMA26MMA_64x128x16_F32F16F16_SSILNSP_5MajorE0ELSR_1ELNSP_7ScaleInE1ELSS_1EEEEEENS4_6LayoutINS5_IJNSA_ILi2EEESC_SC_EEENS5_IJSC_NSA_ILi0EEESY_EEEEENS5_IJNS4_10UnderscoreES11_S11_EEEEENS4_13SM90_TMA_LOADENS4_14ComposedLayoutINS4_7SwizzleILi3ELi4ELi3EEENS4_18smem_ptr_flag_bitsILi16EEENSV_INS5_IJNSA_ILi8EEESH_EEENS5_IJSH_SC_EEEEEEEvNS4_8identityENS4_23SM90_TMA_LOAD_MULTICASTENS15_IS17_S19_NSV_INS5_IJSH_S1A_EEENS5_IJSC_SH_EEEEEEEvS1F_EENS_8epilogue10collective6detail29Sm90TmaWarpSpecializedAdapterINS1N_15DefaultEpilogueISJ_SK_SK_NS1M_6thread17LinearCombinationISJ_Li1EffLNS1R_9ScaleType4KindE0ELNS_15FloatRoundStyleE2ESJ_EENS1_15EpilogueDefaultEEEEEvvEEEEvNT_6ParamsE,(.L_x_197 - _ZN7cutlass13device_kernelINS_4gemm6kernel13GemmUniversalIN4cute5tupleIJiiiiEEENS1_10collective13CollectiveMmaINS1_34MainloopSm90TmaGmmaWarpSpecializedILi4ENS5_IJNS4_1CILi4EEENSA_ILi1EEESC_EEENS1_35KernelTmaWarpSpecializedCooperativeEEENS5_IJNSA_ILi128EEESG_NSA_ILi64EEEEEENS_6half_tENS5_IJlSC_lEEESJ_NS5_IJSC_llEEENS4_8TiledMMAINS4_8MMA_AtomIJNS4_4SM904GMMA26MMA_64x128x16_F32F16F16_SSILNSP_5MajorE0ELSR_1ELNSP_7ScaleInE1ELSS_1EEEEEENS4_6LayoutINS5_IJNSA_ILi2EEESC_SC_EEENS5_IJSC_NSA_ILi0EEESY_EEEEENS5_IJNS4_10UnderscoreES11_S11_EEEEENS4_13SM90_TMA_LOADENS4_14ComposedLayoutINS4_7SwizzleILi3ELi4ELi3EEENS4_18smem_ptr_flag_bitsILi16EEENSV_INS5_IJNSA_ILi8EEESH_EEENS5_IJSH_SC_EEEEEEEvNS4_8identityENS4_23SM90_TMA_LOAD_MULTICASTENS15_IS17_S19_NSV_INS5_IJSH_S1A_EEENS5_IJSC_SH_EEEEEEEvS1F_EENS_8epilogue10collective6detail29Sm90TmaWarpSpecializedAdapterINS1N_15DefaultEpilogueISJ_SK_SK_NS1M_6thread17LinearCombinationISJ_Li1EffLNS1R_9ScaleType4KindE0ELNS_15FloatRoundStyleE2ESJ_EENS1_15EpilogueDefaultEEEEEvvEEEEvNT_6ParamsE)
        .other          _ZN7cutlass13device_kernelINS_4gemm6kernel13GemmUniversalIN4cute5tupleIJiiiiEEENS1_10collective13CollectiveMmaINS1_34MainloopSm90TmaGmmaWarpSpecializedILi4ENS5_IJNS4_1CILi4EEENSA_ILi1EEESC_EEENS1_35KernelTmaWarpSpecializedCooperativeEEENS5_IJNSA_ILi128EEESG_NSA_ILi64EEEEEENS_6half_tENS5_IJlSC_lEEESJ_NS5_IJSC_llEEENS4_8TiledMMAINS4_8MMA_AtomIJNS4_4SM904GMMA26MMA_64x128x16_F32F16F16_SSILNSP_5MajorE0ELSR_1ELNSP_7ScaleInE1ELSS_1EEEEEENS4_6LayoutINS5_IJNSA_ILi2EEESC_SC_EEENS5_IJSC_NSA_ILi0EEESY_EEEEENS5_IJNS4_10UnderscoreES11_S11_EEEEENS4_13SM90_TMA_LOADENS4_14ComposedLayoutINS4_7SwizzleILi3ELi4ELi3EEENS4_18smem_ptr_flag_bitsILi16EEENSV_INS5_IJNSA_ILi8EEESH_EEENS5_IJSH_SC_EEEEEEEvNS4_8identityENS4_23SM90_TMA_LOAD_MULTICASTENS15_IS17_S19_NSV_INS5_IJSH_S1A_EEENS5_IJSC_SH_EEEEEEEvS1F_EENS_8epilogue10collective6detail29Sm90TmaWarpSpecializedAdapterINS1N_15DefaultEpilogueISJ_SK_SK_NS1M_6thread17LinearCombinationISJ_Li1EffLNS1R_9ScaleType4KindE0ELNS_15FloatRoundStyleE2ESJ_EENS1_15EpilogueDefaultEEEEEvvEEEEvNT_6ParamsE,@"STO_CUDA_ENTRY STV_DEFAULT"
_ZN7cutlass13device_kernelINS_4gemm6kernel13GemmUniversalIN4cute5tupleIJiiiiEEENS1_10collective13CollectiveMmaINS1_34MainloopSm90TmaGmmaWarpSpecializedILi4ENS5_IJNS4_1CILi4EEENSA_ILi1EEESC_EEENS1_35KernelTmaWarpSpecializedCooperativeEEENS5_IJNSA_ILi128EEESG_NSA_ILi64EEEEEENS_6half_tENS5_IJlSC_lEEESJ_NS5_IJSC_llEEENS4_8TiledMMAINS4_8MMA_AtomIJNS4_4SM904GMMA26MMA_64x128x16_F32F16F16_SSILNSP_5MajorE0ELSR_1ELNSP_7ScaleInE1ELSS_1EEEEEENS4_6LayoutINS5_IJNSA_ILi2EEESC_SC_EEENS5_IJSC_NSA_ILi0EEESY_EEEEENS5_IJNS4_10UnderscoreES11_S11_EEEEENS4_13SM90_TMA_LOADENS4_14ComposedLayoutINS4_7SwizzleILi3ELi4ELi3EEENS4_18smem_ptr_flag_bitsILi16EEENSV_INS5_IJNSA_ILi8EEESH_EEENS5_IJSH_SC_EEEEEEEvNS4_8identityENS4_23SM90_TMA_LOAD_MULTICASTENS15_IS17_S19_NSV_INS5_IJSH_S1A_EEENS5_IJSC_SH_EEEEEEEvS1F_EENS_8epilogue10collective6detail29Sm90TmaWarpSpecializedAdapterINS1N_15DefaultEpilogueISJ_SK_SK_NS1M_6thread17LinearCombinationISJ_Li1EffLNS1R_9ScaleType4KindE0ELNS_15FloatRoundStyleE2ESJ_EENS1_15EpilogueDefaultEEEEEvvEEEEvNT_6ParamsE:
[----:B------:R-:W0:Y:S01]  /*0000*/  LDC R1, c[0x0][0x28] ;  /* 0x00000a00ff017b82 */ /* 0x000e220000000800 */
[----:B------:R-:W1:Y:S01]  /*0010*/  S2R R95, SR_TID.X ;  /* 0x00000000005f7919 */ /* 0x000e620000002100 */
[----:B------:R-:W-:Y:S01]  /*0020*/  ELECT P0, URZ, PT ;  /* 0x00000000003f782f */ /* 0x000fe20003800000 */
[----:B------:R-:W-:Y:S01]  /*0030*/  BSSY B0, `(.L_x_0) ;  /* 0x000000f000007945 */ /* 0x000fe20003800000 */
[--C-:B-1----:R-:W-:Y:S02]  /*0040*/  SHF.R.U32.HI R0, RZ, 0x5, R95.reuse ;  /* 0x00000005ff007819 */ /* 0x102fe4000001165f */
[----:B------:R-:W-:-:S03]  /*0050*/  SHF.R.U32.HI R6, RZ, 0x7, R95 ;  /* 0x00000007ff067819 */ /* 0x000fc6000001165f */
[----:B------:R-:W1:Y:S04]  /*0060*/  SHFL.IDX PT, R3, R0, RZ, 0x1f ;  /* 0x00001fff00037589 */ /* 0x000e6800000e0000 */
[----:B------:R2:W3:Y:S01]  /*0070*/  SHFL.IDX PT, R2, R6, RZ, 0x1f ;  /* 0x00001fff06027589 */ /* 0x0004e200000e0000 */
[----:B-1----:R-:W-:-:S13]  /*0080*/  ISETP.NE.OR P0, PT, R3, RZ, !P0 ;  /* 0x000000ff0300720c */ /* 0x002fda0004705670 */
[----:B0-23--:R-:W-:Y:S05]  /*0090*/  @P0 BRA `(.L_x_1) ;  /* 0x0000000000200947 */ /* 0x00dfea0003800000 */
[----:B------:R-:W-:Y:S02]  /*00a0*/  ULDC.64 UR4, c[0x0][0x198] ;  /* 0x0000660000047ab9 */ /* 0x000fe40000000a00 */
[----:B------:R-:W-:Y:S02]  /*00b0*/  UIADD3 UR6, UP0, UR4, 0xf0, URZ ;  /* 0x000000f004067890 */ /* 0x000fe4000ff1e03f */
[----:B------:R-:W-:Y:S02]  /*00c0*/  UIADD3 UR4, UP1, UR4, 0x1f0, URZ ;  /* 0x000001f004047890 */ /* 0x000fe4000ff3e03f */
[----:B------:R-:W-:Y:S02]  /*00d0*/  UIADD3.X UR7, URZ, UR5, URZ, UP0, !UPT ;  /* 0x000000053f077290 */ /* 0x000fe400087fe43f */
[----:B------:R-:W-:-:S07]  /*00e0*/  UIADD3.X UR5, URZ, UR5, URZ, UP1, !UPT ;  /* 0x000000053f057290 */ /* 0x000fce0008ffe43f */
[----:B------:R0:W-:Y:S02]  /*00f0*/  UTMACCTL.PF [UR6] ;  /* 0x00000000060079b9 */ /* 0x0001e40008040000 */
[----:B------:R0:W-:Y:S02]  /*0100*/  UTMACCTL.PF [UR4] ;  /* 0x00000000040079b9 */ /* 0x0001e40008040000 */
[----:B0-----:R-:W-:Y:S01]  /*0110*/  NOP ;  /* 0x0000000000007918 */ /* 0x001fe20000000000 */
.L_x_1:
[----:B------:R-:W-:Y:S05]  /*0120*/  BSYNC B0 ;  /* 0x0000000000007941 */ /* 0x000fea0003800000 */
.L_x_0:
[----:B------:R-:W0:Y:S01]  /*0130*/  SHFL.IDX PT, R5, R0, RZ, 0x1f ;  /* 0x00001fff00057589 */ /* 0x000e2200000e0000 */
[----:B------:R-:W-:-:S04]  /*0140*/  SHF.R.S32.HI R4, RZ, 0x1f, R95 ;  /* 0x0000001fff047819 */ /* 0x000fc8000001145f */
[----:B------:R-:W-:Y:S02]  /*0150*/  LEA.HI R4, R4, R95, RZ, 0x7 ;  /* 0x0000005f04047211 */ /* 0x000fe400078f38ff */
[----:B0-----:R-:W-:-:S13]  /*0160*/  ISETP.NE.AND P0, PT, R5, RZ, PT ;  /* 0x000000ff0500720c */ /* 0x001fda0003f05270 */
[----:B------:R-:W-:Y:S05]  /*0170*/  @P0 BRA `(.L_x_2) ;  /* 0x0000000000580947 */ /* 0x000fea0003800000 */
[----:B------:R-:W0:Y:S01]  /*0180*/  S2UR UR8, SR_CgaCtaId ;  /* 0x00000000000879c3 */ /* 0x000e220000008800 */
[----:B------:R-:W-:Y:S01]  /*0190*/  UMOV UR4, 0x400 ;  /* 0x0000040000047882 */ /* 0x000fe20000000000 */
[----:B------:R-:W-:Y:S01]  /*01a0*/  UMOV UR5, 0x1 ;  /* 0x0000000100057882 */ /* 0x000fe20000000000 */
[----:B------:R-:W-:Y:S01]  /*01b0*/  UMOV UR6, 0x8 ;  /* 0x0000000800067882 */ /* 0x000fe20000000000 */
[----:B------:R-:W-:Y:S01]  /*01c0*/  ELECT P0, URZ, PT ;  /* 0x00000000003f782f */ /* 0x000fe20003800000 */
[----:B------:R-:W-:-:S04]  /*01d0*/  UIADD3 UR6, -UR6, 0x100000, URZ ;  /* 0x0010000006067890 */ /* 0x000fc8000fffe13f */
[----:B------:R-:W-:Y:S02]  /*01e0*/  USHF.L.U32 UR7, UR6, 0xb, URZ ;  /* 0x0000000b06077899 */ /* 0x000fe4000800063f */
[----:B------:R-:W-:Y:S02]  /*01f0*/  USHF.L.U32 UR6, UR6, 0x1, URZ ;  /* 0x0000000106067899 */ /* 0x000fe4000800063f */
[----:B0-----:R-:W-:Y:S02]  /*0200*/  ULEA UR8, UR8, UR4, 0x18 ;  /* 0x0000000408087291 */ /* 0x001fe4000f8ec03f */
[----:B------:R-:W-:-:S04]  /*0210*/  UIADD3 UR4, -UR5, 0x100000, URZ ;  /* 0x0010000005047890 */ /* 0x000fc8000fffe13f */
[----:B------:R-:W-:Y:S02]  /*0220*/  USHF.L.U32 UR5, UR4, 0xb, URZ ;  /* 0x0000000b04057899 */ /* 0x000fe4000800063f */
[----:B------:R-:W-:Y:S01]  /*0230*/  USHF.L.U32 UR4, UR4, 0x1, URZ ;  /* 0x0000000104047899 */ /* 0x000fe2000800063f */
[----:B------:R-:W0:Y:S11]  /*0240*/  FENCE.VIEW.ASYNC.S ;  /* 0x00000000000073c6 */ /* 0x000e360000000000 */
[----:B0-----:R0:W1:Y:S01]  /*0250*/  SYNCS.EXCH.64 URZ, [UR8], UR4 ;  /* 0x00000004083f75b2 */ /* 0x0010620008000100 */
[----:B------:R0:W2:Y:S01]  /*0260*/  SYNCS.EXCH.64 URZ, [UR8+0x20], UR6 ;  /* 0x00002006083f75b2 */ /* 0x0000a20008000100 */
[----:B------:R0:W3:Y:S01]  /*0270*/  SYNCS.EXCH.64 URZ, [UR8+0x8], UR4 ;  /* 0x00000804083f75b2 */ /* 0x0000e20008000100 */
[----:B------:R0:W4:Y:S01]  /*0280*/  SYNCS.EXCH.64 URZ, [UR8+0x28], UR6 ;  /* 0x00002806083f75b2 */ /* 0x0001220008000100 */
[----:B------:R0:W0:Y:S01]  /*0290*/  SYNCS.EXCH.64 URZ, [UR8+0x10], UR4 ;  /* 0x00001004083f75b2 */ /* 0x0000220008000100 */
[----:B------:R0:W0:Y:S01]  /*02a0*/  SYNCS.EXCH.64 URZ, [UR8+0x30], UR6 ;  /* 0x00003006083f75b2 */ /* 0x0000220008000100 */
[----:B------:R0:W0:Y:S01]  /*02b0*/  SYNCS.EXCH.64 URZ, [UR8+0x18], UR4 ;  /* 0x00001804083f75b2 */ /* 0x0000220008000100 */
[----:B------:R0:W0:Y:S01]  /*02c0*/  SYNCS.EXCH.64 URZ, [UR8+0x38], UR6 ;  /* 0x00003806083f75b2 */ /* 0x0000220008000100 */
[----:B------:R-:W-:Y:S01]  /*02d0*/  NOP ;  /* 0x0000000000007918 */ /* 0x000fe20000000000 */
.L_x_2:
[----:B0-----:R-:W0:Y:S01]  /*02e0*/  S2UR UR8, SR_CTAID.X ;  /* 0x00000000000879c3 */ /* 0x001e220000002500 */
[----:B------:R-:W-:Y:S01]  /*02f0*/  LOP3.LUT R4, R4, 0xffffff80, RZ, 0xc0, !PT ;  /* 0xffffff8004047812 */ /* 0x000fe200078ec0ff */
[----:B------:R-:W5:Y:S01]  /*0300*/  SHFL.IDX PT, R0, R0, RZ, 0x1f ;  /* 0x00001fff00007589 */ /* 0x000f6200000e0000 */
[----:B------:R-:W-:Y:S01]  /*0310*/  SHF.R.S32.HI R12, RZ, 0x1f, R5 ;  /* 0x0000001fff0c7819 */ /* 0x000fe20000011405 */
[----:B------:R-:W-:Y:S01]  /*0320*/  ULDC UR4, c[0x0][0x150] ;  /* 0x0000540000047ab9 */ /* 0x000fe20000000800 */
[----:B------:R-:W-:Y:S01]  /*0330*/  ELECT P0, URZ, PT ;  /* 0x00000000003f782f */ /* 0x000fe20003800000 */
[----:B------:R-:W-:Y:S01]  /*0340*/  IMAD.IADD R8, R95, 0x1, -R4 ;  /* 0x000000015f087824 */ /* 0x000fe200078e0a04 */
[----:B------:R-:W-:Y:S01]  /*0350*/  LEA.HI R12, R12, R5, RZ, 0x2 ;  /* 0x000000050c0c7211 */ /* 0x000fe200078f10ff */
[----:B------:R-:W1:Y:S01]  /*0360*/  S2R R4, SR_CTAID.Y ;  /* 0x0000000000047919 */ /* 0x000e620000002600 */
[----:B------:R-:W2:Y:S01]  /*0370*/  LDC R13, c[0x0][0x144] ;  /* 0x00005100ff0d7b82 */ /* 0x000ea20000000800 */
[----:B------:R-:W-:Y:S01]  /*0380*/  NOP ;  /* 0x0000000000007918 */ /* 0x000fe20000000000 */
[----:B------:R-:W-:Y:S01]  /*0390*/  SHF.R.S32.HI R7, RZ, 0x1f, R8 ;  /* 0x0000001fff077819 */ /* 0x000fe20000011408 */
[----:B------:R-:W-:Y:S01]  /*03a0*/  NOP ;  /* 0x0000000000007918 */ /* 0x000fe20000000000 */
[----:B------:R-:W-:Y:S01]  /*03b0*/  LOP3.LUT R12, R12, 0x3ffffffc, RZ, 0xc0, !PT ;  /* 0x3ffffffc0c0c7812 */ /* 0x000fe200078ec0ff */
[----:B------:R-:W-:Y:S01]  /*03c0*/  IMAD.MOV.U32 R22, RZ, RZ, 0x1 ;  /* 0x00000001ff167424 */ /* 0x000fe200078e00ff */
[----:B------:R-:W-:-:S02]  /*03d0*/  LEA.HI R7, R7, R8, RZ, 0x3 ;  /* 0x0000000807077211 */ /* 0x000fc400078f18ff */
[----:B------:R-:W3:Y:S01]  /*03e0*/  LDC R14, c[0x0][0x140] ;  /* 0x00005000ff0e7b82 */ /* 0x000ee20000000800 */
[----:B------:R-:W-:Y:S02]  /*03f0*/  ISETP.NE.AND P3, PT, R2, RZ, PT ;  /* 0x000000ff0200720c */ /* 0x000fe40003f65270 */
[--C-:B------:R-:W-:Y:S02]  /*0400*/  SHF.R.S32.HI R9, RZ, 0x3, R7.reuse ;  /* 0x00000003ff097819 */ /* 0x100fe40000011407 */
[----:B------:R-:W-:Y:S02]  /*0410*/  SHF.R.S32.HI R10, RZ, 0x1f, R7 ;  /* 0x0000001fff0a7819 */ /* 0x000fe40000011407 */
[----:B0-----:R-:W-:Y:S02]  /*0420*/  I2FP.F32.U32 R7, UR8 ;  /* 0x0000000800077c45 */ /* 0x001fe40008201000 */
[----:B------:R-:W-:Y:S02]  /*0430*/  LEA.HI R10, R10, R9, RZ, 0x2 ;  /* 0x000000090a0a7211 */ /* 0x000fe400078f10ff */
[----:B-----5:R-:W-:Y:S01]  /*0440*/  ISETP.NE.OR P0, PT, R0, RZ, !P0 ;  /* 0x000000ff0000720c */ /* 0x020fe20004705670 */
[----:B------:R-:W-:Y:S01]  /*0450*/  FMUL R11, R7, UR4 ;  /* 0x00000004070b7c20 */ /* 0x000fe20008400000 */
[----:B------:R-:W-:Y:S01]  /*0460*/  LOP3.LUT R10, R10, 0xfffffffc, RZ, 0xc0, !PT ;  /* 0xfffffffc0a0a7812 */ /* 0x000fe200078ec0ff */
[----:B------:R-:W-:Y:S01]  /*0470*/  IMAD.IADD R7, R5, 0x1, -R12 ;  /* 0x0000000105077824 */ /* 0x000fe200078e0a0c */
[----:B------:R-:W-:-:S03]  /*0480*/  ULDC UR4, c[0x0][0x154] ;  /* 0x0000550000047ab9 */ /* 0x000fc60000000800 */
[----:B------:R-:W0:Y:S01]  /*0490*/  F2I.U32.TRUNC.NTZ R11, R11 ;  /* 0x0000000b000b7305 */ /* 0x000e22000020f000 */
[----:B------:R-:W-:Y:S02]  /*04a0*/  IMAD.IADD R10, R9, 0x1, -R10 ;  /* 0x00000001090a7824 */ /* 0x000fe400078e0a0a */
[----:B------:R-:W5:Y:S02]  /*04b0*/  LDC R9, c[0x0][0x148] ;  /* 0x00005200ff097b82 */ /* 0x000f640000000800 */
[----:B------:R-:W-:Y:S01]  /*04c0*/  IMAD R10, R7, 0x4, R10 ;  /* 0x00000004070a7824 */ /* 0x000fe200078e020a */
[----:B------:R-:W-:Y:S01]  /*04d0*/  VOTEU.ALL UP0, P0 ;  /* 0x00000000003f7886 */ /* 0x000fe20000000000 */
[----:B---3--:R-:W-:Y:S01]  /*04e0*/  ISETP.EQ.U32.AND P2, PT, R14, 0x1, PT ;  /* 0x000000010e00780c */ /* 0x008fe20003f42070 */
[----:B------:R-:W-:Y:S01]  /*04f0*/  VOTEU.ALL UP1, P0 ;  /* 0x00000000003f7886 */ /* 0x000fe20000020000 */
[----:B------:R-:W-:Y:S01]  /*0500*/  IMAD.SHL.U32 R19, R10, 0x4, RZ ;  /* 0x000000040a137824 */ /* 0x000fe200078e00ff */
[----:B------:R-:W-:Y:S01]  /*0510*/  SHF.R.S32.HI R7, RZ, 0x1f, R10 ;  /* 0x0000001fff077819 */ /* 0x000fe2000001140a */
[----:B------:R-:W3:Y:S01]  /*0520*/  @!UP0 S2UR UR7, SR_CgaCtaId ;  /* 0x00000000000789c3 */ /* 0x000ee20000008800 */
[----:B------:R-:W-:-:S02]  /*0530*/  @!UP0 UMOV UR6, 0x400 ;  /* 0x0000040000068882 */ /* 0x000fc40000000000 */
[----:B------:R-:W-:Y:S01]  /*0540*/  LEA.HI R0, R7, R10, RZ, 0x2 ;  /* 0x0000000a07007211 */ /* 0x000fe200078f10ff */
[----:B0-----:R-:W-:Y:S01]  /*0550*/  IMAD.MOV R12, RZ, RZ, -R11 ;  /* 0x000000ffff0c7224 */ /* 0x001fe200078e0a0b */
[----:B------:R-:W-:Y:S02]  /*0560*/  LOP3.LUT R19, R10, 0xc, R19, 0x78, !PT ;  /* 0x0000000c0a137812 */ /* 0x000fe400078e7813 */
[----:B------:R-:W-:Y:S01]  /*0570*/  LOP3.LUT R11, R0, 0xfffffffc, RZ, 0xc0, !PT ;  /* 0xfffffffc000b7812 */ /* 0x000fe200078ec0ff */
[----:B--2---:R-:W-:Y:S01]  /*0580*/  IMAD R7, R13, R12, UR8 ;  /* 0x000000080d077e24 */ /* 0x004fe2000f8e020c */
[----:B-1----:R-:W-:Y:S02]  /*0590*/  I2FP.F32.U32 R13, R4 ;  /* 0x00000004000d7245 */ /* 0x002fe40000201000 */
[----:B------:R-:W-:Y:S01]  /*05a0*/  SHF.R.S32.HI R0, RZ, 0x1f, R3 ;  /* 0x0000001fff007819 */ /* 0x000fe20000011403 */
[----:B------:R-:W-:Y:S02]  /*05b0*/  IMAD.IADD R12, R10, 0x1, -R11 ;  /* 0x000000010a0c7824 */ /* 0x000fe400078e0a0b */
[----:B------:R-:W-:Y:S01]  /*05c0*/  FMUL R13, R13, UR4 ;  /* 0x000000040d0d7c20 */ /* 0x000fe20008400000 */
[----:B------:R-:W-:Y:S01]  /*05d0*/  LEA.HI R0, R0, R3, RZ, 0x2 ;  /* 0x0000000300007211 */ /* 0x000fe200078f10ff */
[----:B------:R-:W-:Y:S01]  /*05e0*/  UMOV UR4, 0x20 ;  /* 0x0000002000047882 */ /* 0x000fe20000000000 */
[----:B------:R-:W-:Y:S01]  /*05f0*/  ISETP.NE.AND P4, PT, R12, R7, PT ;  /* 0x000000070c00720c */ /* 0x000fe20003f85270 */
[----:B------:R-:W-:-:S04]  /*0600*/  @!UP0 UIADD3 UR4, -UR4, 0x100000, URZ ;  /* 0x0010000004048890 */ /* 0x000fc8000fffe13f */
[----:B------:R-:W-:Y:S02]  /*0610*/  @!UP0 USHF.L.U32 UR5, UR4, 0xb, URZ ;  /* 0x0000000b04058899 */ /* 0x000fe4000800063f */
[----:B------:R-:W-:Y:S01]  /*0620*/  @!UP0 USHF.L.U32 UR4, UR4, 0x1, URZ ;  /* 0x0000000104048899 */ /* 0x000fe2000800063f */
[----:B------:R-:W-:Y:S01]  /*0630*/  LOP3.LUT R0, R0, 0xfffffffc, RZ, 0xc0, !PT ;  /* 0xfffffffc00007812 */ /* 0x000fe200078ec0ff */
[----:B------:R-:W0:Y:S04]  /*0640*/  F2I.U32.TRUNC.NTZ R13, R13 ;  /* 0x0000000d000d7305 */ /* 0x000e28000020f000 */
[----:B------:R-:W-:Y:S01]  /*0650*/  IMAD.IADD R3, R3, 0x1, -R0 ;  /* 0x0000000103037824 */ /* 0x000fe200078e0a00 */
[----:B---3--:R-:W-:Y:S01]  /*0660*/  @!UP0 ULEA UR6, UR7, UR6, 0x18 ;  /* 0x0000000607068291 */ /* 0x008fe2000f8ec03f */
[----:B------:R-:W-:Y:S01]  /*0670*/  VOTEU.ALL UP0, P0 ;  /* 0x00000000003f7886 */ /* 0x000fe20000000000 */
[----:B------:R-:W-:Y:S01]  /*0680*/  LOP3.LUT P0, RZ, R8, 0x7, RZ, 0xc0, !PT ;  /* 0x0000000708ff7812 */ /* 0x000fe2000780c0ff */
[----:B------:R-:W-:Y:S01]  /*0690*/  VIADD R8, R2, 0xffffffff ;  /* 0xffffffff02087836 */ /* 0x000fe20000000000 */
[----:B------:R-:W-:-:S02]  /*06a0*/  @P4 SHF.R.S32.HI R0, RZ, 0x1f, R19 ;  /* 0x0000001fff004819 */ /* 0x000fc40000011413 */
[C---:B------:R-:W-:Y:S02]  /*06b0*/  ISETP.NE.AND P1, PT, R3.reuse, 0x3, PT ;  /* 0x000000030300780c */ /* 0x040fe40003f25270 */
[----:B------:R-:W-:Y:S01]  /*06c0*/  @P4 LEA.HI R0, R0, R19, RZ, 0x2 ;  /* 0x0000001300004211 */ /* 0x000fe200078f10ff */
[----:B0-----:R-:W-:Y:S01]  /*06d0*/  IMAD.MOV R23, RZ, RZ, -R13 ;  /* 0x000000ffff177224 */ /* 0x001fe200078e0a0d */
[----:B------:R-:W-:Y:S01]  /*06e0*/  ISETP.EQ.OR P1, PT, R3, RZ, !P1 ;  /* 0x000000ff0300720c */ /* 0x000fe20004f22670 */
[----:B------:R-:W0:Y:S02]  /*06f0*/  FENCE.VIEW.ASYNC.S ;  /* 0x00000000000073c6 */ /* 0x000e240000000000 */
[----:B0-----:R0:W1:Y:S01]  /*0700*/  @!UP0 SYNCS.EXCH.64 URZ, [UR6+0x50], UR4 ;  /* 0x00005004063f85b2 */ /* 0x0010620008000100 */
[----:B------:R-:W-:Y:S01]  /*0710*/  @P4 SHF.R.S32.HI R0, RZ, 0x2, R0 ;  /* 0x00000002ff004819 */ /* 0x000fe20000011400 */
[----:B-----5:R-:W-:Y:S01]  /*0720*/  IMAD R11, R9, R23, R4 ;  /* 0x00000017090b7224 */ /* 0x020fe200078e0204 */
[----:B------:R-:W-:-:S02]  /*0730*/  ISETP.LT.U32.AND P0, PT, R19, 0x4, !P0 ;  /* 0x000000041300780c */ /* 0x000fc40004701070 */
[----:B------:R-:W-:Y:S02]  /*0740*/  ISETP.EQ.AND P1, PT, R2, RZ, P1 ;  /* 0x000000ff0200720c */ /* 0x000fe40000f22270 */
[----:B------:R-:W-:Y:S02]  /*0750*/  @P4 ISETP.NE.AND P5, PT, R0, R11, PT ;  /* 0x0000000b0000420c */ /* 0x000fe40003fa5270 */
[----:B------:R-:W-:Y:S02]  /*0760*/  ISETP.GE.U32.AND P6, PT, R8, 0x2, PT ;  /* 0x000000020800780c */ /* 0x000fe40003fc6070 */
[----:B------:R-:W-:Y:S02]  /*0770*/  SEL R11, RZ, 0x1, !P0 ;  /* 0x00000001ff0b7807 */ /* 0x000fe40004000000 */
[----:B------:R-:W-:Y:S02]  /*0780*/  @P4 SEL R22, RZ, 0x1, P5 ;  /* 0x00000001ff164807 */ /* 0x000fe40002800000 */
[----:B------:R-:W-:Y:S01]  /*0790*/  SEL R18, RZ, 0x1, !P1 ;  /* 0x00000001ff127807 */ /* 0x000fe20004800000 */
[----:B------:R0:W2:Y:S01]  /*07a0*/  @!UP1 SYNCS.EXCH.64 URZ, [UR6+0x58], UR4 ;  /* 0x00005804063f95b2 */ /* 0x0000a20008000100 */
[----:B------:R-:W-:Y:S01]  /*07b0*/  LOP3.LUT R22, R22, R11, RZ, 0xc0, !PT ;  /* 0x0000000b16167212 */ /* 0x000fe200078ec0ff */
[----:B------:R-:W-:Y:S01]  /*07c0*/  NOP ;  /* 0x0000000000007918 */ /* 0x000fe20000000000 */
[----:B------:R-:W-:-:S02]  /*07d0*/  LOP3.LUT R0, R95, 0x7f, RZ, 0xc0, !PT ;  /* 0x0000007f5f007812 */ /* 0x000fc400078ec0ff */
[----:B------:R-:W-:Y:S01]  /*07e0*/  SEL R18, R18, 0x2, P6 ;  /* 0x0000000212127807 */ /* 0x000fe20003000000 */
[----:B0-----:R-:W-:Y:S06]  /*07f0*/  @!P2 BRA `(.L_x_3) ;  /* 0x000000000008a947 */ /* 0x001fec0003800000 */
[----:B-12-4-:R-:W-:Y:S01]  /*0800*/  UCGABAR_ARV ;  /* 0x00000000000079c7 */ /* 0x016fe20008000000 */
[----:B------:R-:W-:Y:S05]  /*0810*/  BRA `(.L_x_4) ;  /* 0x0000000000047947 */ /* 0x000fea0003800000 */
.L_x_3:
[----:B-12-4-:R-:W-:Y:S01]  /*0820*/  NOP ;  /* 0x0000000000007918 */ /* 0x016fe20000000000 */
.L_x_4:
[----:B------:R-:W0:Y:S01]  /*0830*/  LDC R2, c[0x0][0x65c] ;  /* 0x00019700ff027b82 */ /* 0x000e220000000800 */
[----:B------:R-:W-:Y:S02]  /*0840*/  IMAD.U32 R10, RZ, RZ, UR8 ;  /* 0x00000008ff0a7e24 */ /* 0x000fe4000f8e00ff */
[----:B------:R-:W-:Y:S01]  /*0850*/  IMAD.MOV.U32 R11, RZ, RZ, RZ ;  /* 0x000000ffff0b7224 */ /* 0x000fe200078e00ff */
[----:B0-----:R-:W-:-:S04]  /*0860*/  ISETP.NE.AND P1, PT, R2, 0x1, PT ;  /* 0x000000010200780c */ /* 0x001fc80003f25270 */
[----:B------:R-:W-:-:S09]  /*0870*/  P2R R5, PR, RZ, 0x2 ;  /* 0x00000002ff057803 */ /* 0x000fd20000000000 */
[----:B------:R-:W0:Y:S01]  /*0880*/  @P1 LDC R17, c[0x0][0x10] ;  /* 0x00000400ff111b82 */ /* 0x000e220000000800 */
[----:B------:R-:W-:Y:S02]  /*0890*/  @P1 IMAD.MOV.U32 R5, RZ, RZ, RZ ;  /* 0x000000ffff051224 */ /* 0x000fe400078e00ff */
[----:B------:R-:W-:-:S05]  /*08a0*/  @P1 IMAD.MOV.U32 R15, RZ, RZ, RZ ;  /* 0x000000ffff0f1224 */ /* 0x000fca00078e00ff */
[----:B------:R-:W1:Y:S01]  /*08b0*/  @!P1 LDC R13, c[0x0][0xc] ;  /* 0x00000300ff0d9b82 */ /* 0x000e620000000800 */
[----:B------:R-:W-:Y:S01]  /*08c0*/  ULDC UR4, c[0x0][0xc] ;  /* 0x0000030000047ab9 */ /* 0x000fe20000000800 */
[----:B------:R-:W-:Y:S01]  /*08d0*/  ULDC UR5, c[0x0][0x10] ;  /* 0x0000040000057ab9 */ /* 0x000fe20000000800 */
[----:B------:R-:W-:Y:S01]  /*08e0*/  ULDC UR6, c[0x0][0x14] ;  /* 0x0000050000067ab9 */ /* 0x000fe20000000800 */
[----:B------:R-:W-:-:S04]  /*08f0*/  UIMAD.WIDE.U32 UR4, UR4, UR5, URZ ;  /* 0x00000005040472a5 */ /* 0x000fc8000f8e003f */
[----:B------:R-:W-:Y:S02]  /*0900*/  UIMAD.WIDE.U32 UR36, UR4, UR6, URZ ;  /* 0x00000006042472a5 */ /* 0x000fe4000f8e003f */
[----:B------:R-:W-:-:S04]  /*0910*/  UIMAD UR42, UR5, UR6, URZ ;  /* 0x00000006052a72a4 */ /* 0x000fc8000f8e023f */
[----:B------:R-:W-:Y:S01]  /*0920*/  UIADD3 UR42, UR37, UR42, URZ ;  /* 0x0000002a252a7290 */ /* 0x000fe2000fffe03f */
[----:B0-----:R-:W-:-:S04]  /*0930*/  @P1 IMAD.WIDE.U32 R16, R17, UR8, R4 ;  /* 0x0000000811101c25 */ /* 0x001fc8000f8e0004 */
[----:B------:R-:W-:Y:S02]  /*0940*/  @P1 IMAD.IADD R17, R17, 0x1, R15 ;  /* 0x0000000111111824 */ /* 0x000fe400078e020f */
[----:B-1----:R-:W-:-:S04]  /*0950*/  @!P1 IMAD.WIDE.U32 R10, R4, R13, R10 ;  /* 0x0000000d040a9225 */ /* 0x002fc800078e000a */
[----:B------:R-:W-:Y:S02]  /*0960*/  @!P1 IMAD.MOV.U32 R16, RZ, RZ, R10 ;  /* 0x000000ffff109224 */ /* 0x000fe400078e000a */
[----:B------:R-:W-:Y:S01]  /*0970*/  @!P1 IMAD.MOV.U32 R17, RZ, RZ, R11 ;  /* 0x000000ffff119224 */ /* 0x000fe200078e000b */
[----:B------:R-:W-:Y:S06]  /*0980*/  @!P2 BRA `(.L_x_5) ;  /* 0x00000000000ca947 */ /* 0x000fec0003800000 */
[----:B------:R-:W-:Y:S01]  /*0990*/  UCGABAR_WAIT ;  /* 0x0000000000007dc7 */ /* 0x000fe20008000000 */
[----:B------:R-:W-:Y:S01]  /*09a0*/  CCTL.IVALL ;  /* 0x00000000ff00798f */ /* 0x000fe20002000000 */
[----:B------:R-:W-:Y:S05]  /*09b0*/  BRA `(.L_x_6) ;  /* 0x0000000000047947 */ /* 0x000fea0003800000 */
.L_x_5:
[----:B------:R-:W-:Y:S06]  /*09c0*/  BAR.SYNC.DEFER_BLOCKING 0x0 ;  /* 0x0000000000007b1d */ /* 0x000fec0000010000 */
.L_x_6:
[----:B------:R-:W-:Y:S05]  /*09d0*/  @!P3 BRA `(.L_x_7) ;  /* 0x0000005c0098b947 */ /* 0x000fea0003800000 */
[----:B------:R-:W-:-:S13]  /*09e0*/  ISETP.GT.U32.AND P0, PT, R8, 0x1, PT ;  /* 0x000000010800780c */ /* 0x000fda0003f04070 */
[----:B------:R-:W-:Y:S05]  /*09f0*/  @P0 EXIT ;  /* 0x000000000000094d */ /* 0x000fea0003800000 */
[----:B------:R-:W-:Y:S01]  /*0a00*/  ULDC.64 UR4, c[0x0][0x650] ;  /* 0x0001940000047ab9 */ /* 0x000fe20000000a00 */
[----:B------:R-:W-:Y:S01]  /*0a10*/  PRMT R3, RZ, 0x7610, R3 ;  /* 0x00007610ff037816 */ /* 0x000fe20000000003 */
[----:B------:R-:W-:Y:S01]  /*0a20*/  IMAD.MOV.U32 R103, RZ, RZ, -0x1 ;  /* 0xffffffffff677424 */ /* 0x000fe200078e00ff */
[----:B------:R-:W-:Y:S01]  /*0a30*/  ISETP.GE.U32.AND P0, PT, R16, UR4, PT ;  /* 0x0000000410007c0c */ /* 0x000fe2000bf06070 */
[----:B------:R-:W-:Y:S02]  /*0a40*/  IMAD.MOV.U32 R100, RZ, RZ, -0x1 ;  /* 0xffffffffff647424 */ /* 0x000fe400078e00ff */
[----:B------:R-:W-:Y:S01]  /*0a50*/  IMAD.MOV.U32 R101, RZ, RZ, -0x1 ;  /* 0xffffffffff657424 */ /* 0x000fe200078e00ff */
[----:B------:R-:W-:-:S13]  /*0a60*/  ISETP.GE.U32.AND.EX P0, PT, R17, UR5, PT, P0 ;  /* 0x0000000511007c0c */ /* 0x000fda000bf06100 */
[----:B------:R-:W-:Y:S05]  /*0a70*/  @P0 BRA `(.L_x_8) ;  /* 0x0000000400280947 */ /* 0x000fea0003800000 */
[----:B------:R-:W0:Y:S01]  /*0a80*/  LDC.64 R24, c[0x0][0x628] ;  /* 0x00018a00ff187b82 */ /* 0x000e220000000a00 */
[----:B------:R-:W-:Y:S02]  /*0a90*/  IMAD.MOV.U32 R10, RZ, RZ, R16 ;  /* 0x000000ffff0a7224 */ /* 0x000fe400078e0010 */
[----:B------:R-:W-:-:S05]  /*0aa0*/  IMAD.MOV.U32 R11, RZ, RZ, R17 ;  /* 0x000000ffff0b7224 */ /* 0x000fca00078e0011 */
[----:B------:R-:W1:Y:S08]  /*0ab0*/  LDC R8, c[0x0][0x630] ;  /* 0x00018c00ff087b82 */ /* 0x000e700000000800 */
[----:B------:R-:W2:Y:S01]  /*0ac0*/  LDC.64 R26, c[0x0][0x620] ;  /* 0x00018800ff1a7b82 */ /* 0x000ea20000000a00 */
[----:B0-----:R-:W-:-:S04]  /*0ad0*/  ISETP.NE.U32.AND P0, PT, R24, RZ, PT ;  /* 0x000000ff1800720c */ /* 0x001fc80003f05070 */
[----:B------:R-:W-:-:S13]  /*0ae0*/  ISETP.NE.AND.EX P0, PT, R25, RZ, PT, P0 ;  /* 0x000000ff1900720c */ /* 0x000fda0003f05300 */
[----:B-12---:R-:W-:Y:S05]  /*0af0*/  @!P0 BRA `(.L_x_9) ;  /* 0x0000000000288947 */ /* 0x006fea0003800000 */
[----:B------:R-:W0:Y:S02]  /*0b00*/  LDC R3, c[0x0][0x634] ;  /* 0x00018d00ff037b82 */ /* 0x000e240000000800 */
[----:B0-----:R-:W-:-:S05]  /*0b10*/  IADD3 R3, P0, R16, R3, RZ ;  /* 0x0000000310037210 */ /* 0x001fca0007f1e0ff */
[----:B------:R-:W-:-:S04]  /*0b20*/  IMAD.X R21, RZ, RZ, R17, P0 ;  /* 0x000000ffff157224 */ /* 0x000fc800000e0611 */
[----:B------:R-:W-:-:S04]  /*0b30*/  IMAD.WIDE.U32 R10, R21, R24, RZ ;  /* 0x00000018150a7225 */ /* 0x000fc800078e00ff */
[----:B------:R-:W-:-:S04]  /*0b40*/  IMAD.WIDE.U32 R12, P0, R3, R25, R10 ;  /* 0x00000019030c7225 */ /* 0x000fc8000780000a */
[----:B------:R-:W-:-:S04]  /*0b50*/  IMAD.WIDE.U32 R10, R3, R24, RZ ;  /* 0x00000018030a7225 */ /* 0x000fc800078e00ff */
[----:B------:R-:W-:Y:S01]  /*0b60*/  IMAD.X R15, RZ, RZ, RZ, P0 ;  /* 0x000000ffff0f7224 */ /* 0x000fe200000e06ff */
[----:B------:R-:W-:Y:S01]  /*0b70*/  IADD3 RZ, P0, R11, R12, RZ ;  /* 0x0000000c0bff7210 */ /* 0x000fe20007f1e0ff */
[----:B------:R-:W-:-:S04]  /*0b80*/  IMAD.MOV.U32 R14, RZ, RZ, R13 ;  /* 0x000000ffff0e7224 */ /* 0x000fc800078e000d */
[----:B------:R-:W-:-:S08]  /*0b90*/  IMAD.WIDE.U32.X R10, R21, R25, R14, P0 ;  /* 0x00000019150a7225 */ /* 0x000fd000000e040e */
.L_x_9:
[----:B------:R-:W0:Y:S01]  /*0ba0*/  LDC.64 R30, c[0x0][0x640] ;  /* 0x00019000ff1e7b82 */ /* 0x000e220000000a00 */
[-CC-:B------:R-:W-:Y:S02]  /*0bb0*/  SHF.R.U64 R101, R10, R8.reuse, R11.reuse ;  /* 0x000000080a657219 */ /* 0x180fe4000000120b */
[----:B------:R-:W-:Y:S02]  /*0bc0*/  SHF.R.U32.HI R3, RZ, R8, R11 ;  /* 0x00000008ff037219 */ /* 0x000fe4000001160b */
[----:B------:R-:W-:-:S03]  /*0bd0*/  IADD3 R5, P0, RZ, -R101, RZ ;  /* 0x80000065ff057210 */ /* 0x000fc60007f1e0ff */
[----:B------:R-:W1:Y:S02]  /*0be0*/  LDC R12, c[0x0][0x618] ;  /* 0x00018600ff0c7b82 */ /* 0x000e640000000800 */
[----:B------:R-:W-:Y:S02]  /*0bf0*/  IMAD.X R3, RZ, RZ, ~R3, P0 ;  /* 0x000000ffff037224 */ /* 0x000fe400000e0e03 */
[----:B------:R-:W-:-:S04]  /*0c00*/  IMAD.WIDE.U32 R10, R5, R26, R16 ;  /* 0x0000001a050a7225 */ /* 0x000fc800078e0010 */
[----:B------:R-:W2:Y:S01]  /*0c10*/  LDC R20, c[0x0][0x608] ;  /* 0x00018200ff147b82 */ /* 0x000ea20000000800 */
[----:B------:R-:W-:Y:S02]  /*0c20*/  IMAD R8, R3, R26, RZ ;  /* 0x0000001a03087224 */ /* 0x000fe400078e02ff */
[----:B------:R-:W-:Y:S02]  /*0c30*/  IMAD.MOV.U32 R3, RZ, RZ, -0x1 ;  /* 0xffffffffff037424 */ /* 0x000fe400078e00ff */
[----:B------:R-:W-:Y:S02]  /*0c40*/  IMAD R5, R5, R27, R8 ;  /* 0x0000001b05057224 */ /* 0x000fe400078e0208 */
[----:B------:R-:W-:Y:S01]  /*0c50*/  IMAD R26, R9, R23, R4 ;  /* 0x00000017091a7224 */ /* 0x000fe200078e0204 */
[----:B------:R-:W3:Y:S01]  /*0c60*/  LDC R28, c[0x0][0x658] ;  /* 0x00019600ff1c7b82 */ /* 0x000ee20000000800 */
[----:B------:R-:W-:Y:S01]  /*0c70*/  IMAD.IADD R5, R11, 0x1, R5 ;  /* 0x000000010b057824 */ /* 0x000fe200078e0205 */
[----:B0-----:R-:W-:Y:S01]  /*0c80*/  ISETP.NE.U32.AND P0, PT, R30, RZ, PT ;  /* 0x000000ff1e00720c */ /* 0x001fe20003f05070 */
[----:B------:R-:W-:-:S03]  /*0c90*/  IMAD.MOV.U32 R23, RZ, RZ, 0x1 ;  /* 0x00000001ff177424 */ /* 0x000fc600078e00ff */
[----:B------:R-:W-:Y:S02]  /*0ca0*/  ISETP.NE.AND.EX P0, PT, R31, RZ, PT, P0 ;  /* 0x000000ff1f00720c */ /* 0x000fe40003f05300 */
[----:B------:R-:W0:Y:S01]  /*0cb0*/  LDC R24, c[0x0][0x600] ;  /* 0x00018000ff187b82 */ /* 0x000e220000000800 */
[-CC-:B-1----:R-:W-:Y:S02]  /*0cc0*/  SHF.R.U64 R14, R10, R12.reuse, R5.reuse ;  /* 0x0000000c0a0e7219 */ /* 0x182fe40000001205 */
[----:B------:R-:W-:-:S05]  /*0cd0*/  SHF.R.U32.HI R5, RZ, R12, R5 ;  /* 0x0000000cff057219 */ /* 0x000fca0000011605 */
[----:B------:R-:W1:Y:S01]  /*0ce0*/  LDC R15, c[0x0][0x648] ;  /* 0x00019200ff0f7b82 */ /* 0x000e620000000800 */
[-CC-:B--2---:R-:W-:Y:S02]  /*0cf0*/  SHF.R.U64 R27, R14, R20.reuse, R5.reuse ;  /* 0x000000140e1b7219 */ /* 0x184fe40000001205 */
[----:B------:R-:W-:-:S05]  /*0d00*/  SHF.R.U32.HI R5, RZ, R20, R5 ;  /* 0x00000014ff057219 */ /* 0x000fca0000011605 */
[----:B------:R-:W2:Y:S01]  /*0d10*/  LDC R21, c[0x0][0x638] ;  /* 0x00018e00ff157b82 */ /* 0x000ea20000000800 */
[-CC-:B---3--:R-:W-:Y:S02]  /*0d20*/  SHF.R.U64 R20, R27, R28.reuse, R5.reuse ;  /* 0x0000001c1b147219 */ /* 0x188fe40000001205 */
[-C--:B------:R-:W-:Y:S02]  /*0d30*/  SHF.L.U32 R3, R3, R28.reuse, RZ ;  /* 0x0000001c03037219 */ /* 0x080fe400000006ff */
[----:B------:R-:W-:Y:S01]  /*0d40*/  SHF.R.U32.HI R5, RZ, R28, R5 ;  /* 0x0000001cff057219 */ /* 0x000fe20000011605 */
[----:B------:R-:W-:Y:S01]  /*0d50*/  IMAD.MOV.U32 R4, RZ, RZ, R20 ;  /* 0x000000ffff047224 */ /* 0x000fe200078e0014 */
[----:B------:R-:W-:Y:S01]  /*0d60*/  LOP3.LUT R12, RZ, R3, RZ, 0x33, !PT ;  /* 0x00000003ff0c7212 */ /* 0x000fe200078e33ff */
[----:B------:R-:W3:Y:S01]  /*0d70*/  LDC R25, c[0x0][0x610] ;  /* 0x00018400ff197b82 */ /* 0x000ee20000000800 */
[----:B------:R-:W-:Y:S05]  /*0d80*/  @!P0 BRA `(.L_x_10) ;  /* 0x0000000000288947 */ /* 0x000fea0003800000 */
[----:B------:R-:W4:Y:S02]  /*0d90*/  LDC R3, c[0x0][0x64c] ;  /* 0x00019300ff037b82 */ /* 0x000f240000000800 */
[----:B----4-:R-:W-:-:S05]  /*0da0*/  IADD3 R3, P0, R20, R3, RZ ;  /* 0x0000000314037210 */ /* 0x010fca0007f1e0ff */
        /* <DEDUP_REMOVED lines=8> */
.L_x_10:
[----:B-1----:R-:W-:Y:S01]  /*0e30*/  SHF.R.U64 R4, R4, R15, R5 ;  /* 0x0000000f04047219 */ /* 0x002fe20000001205 */
[----:B0-----:R-:W-:Y:S01]  /*0e40*/  VIADD R5, R24, 0xffffffff ;  /* 0xffffffff18057836 */ /* 0x001fe20000000000 */
[----:B------:R-:W-:Y:S02]  /*0e50*/  SHF.L.U32 R3, R23, R28, RZ ;  /* 0x0000001c17037219 */ /* 0x000fe400000006ff */
[----:B------:R-:W-:Y:S01]  /*0e60*/  LOP3.LUT R12, R27, R12, RZ, 0xc0, !PT ;  /* 0x0000000c1b0c7212 */ /* 0x000fe200078ec0ff */
[----:B------:R-:W-:Y:S01]  /*0e70*/  IMAD.MOV R8, RZ, RZ, -R4 ;  /* 0x000000ffff087224 */ /* 0x000fe200078e0a04 */
[----:B------:R-:W-:-:S03]  /*0e80*/  SEL R7, R7, R26, !P1 ;  /* 0x0000001a07077207 */ /* 0x000fc60004800000 */
[----:B------:R-:W-:Y:S01]  /*0e90*/  IMAD R12, R3, R4, R12 ;  /* 0x00000004030c7224 */ /* 0x000fe200078e020c */
[----:B------:R-:W-:Y:S01]  /*0ea0*/  LOP3.LUT R4, R14, R5, RZ, 0xc0, !PT ;  /* 0x000000050e047212 */ /* 0x000fe200078ec0ff */
[----:B--2---:R-:W-:Y:S02]  /*0eb0*/  IMAD R3, R8, R21, R20 ;  /* 0x0000001508037224 */ /* 0x004fe400078e0214 */
[----:B---3--:R-:W-:Y:S02]  /*0ec0*/  IMAD R7, R12, R25, R7 ;  /* 0x000000190c077224 */ /* 0x008fe400078e0207 */
[----:B------:R-:W-:Y:S02]  /*0ed0*/  IMAD.MOV.U32 R5, RZ, RZ, 0x1 ;  /* 0x00000001ff057424 */ /* 0x000fe400078e00ff */
[----:B------:R-:W-:-:S03]  /*0ee0*/  IMAD R4, R3, R24, R4 ;  /* 0x0000001803047224 */ /* 0x000fc600078e0204 */
[----:B------:R-:W-:Y:S02]  /*0ef0*/  PRMT R3, R5, 0x7610, R3 ;  /* 0x0000761005037816 */ /* 0x000fe40000000003 */
[----:B------:R-:W-:Y:S02]  /*0f00*/  SEL R100, R4, R7, !P1 ;  /* 0x0000000704647207 */ /* 0x000fe40004800000 */
[----:B------:R-:W-:-:S07]  /*0f10*/  SEL R103, R7, R4, !P1 ;  /* 0x0000000407677207 */ /* 0x000fce0004800000 */
.L_x_8:
[----:B------:R-:W-:-:S08]  /*0f20*/  NOP ;  /* 0x0000000000007918 */ /* 0x000fd00000000000 */
[----:B------:R-:W0:Y:S02]  /*0f30*/  USETMAXREG.TRY_ALLOC.CTAPOOL UP0, 0xe8 ;  /* 0x000000e8000079c8 */ /* 0x000e240008000600 */
[----:B0-----:R-:W-:-:S13]  /*0f40*/  PLOP3.LUT P0, PT, PT, PT, UP0, 0x80, 0x0 ;  /* 0x000000000000781c */ /* 0x001fda0003f0f008 */
[----:B------:R-:W-:Y:S05]  /*0f50*/  @!P0 BRA `(.L_x_8) ;  /* 0xfffffffc00f08947 */ /* 0x000fea000383ffff */
[----:B------:R-:W-:Y:S01]  /*0f60*/  ULDC.64 UR4, c[0x0][0x598] ;  /* 0x0001660000047ab9 */ /* 0x000fe20000000a00 */
[----:B------:R-:W-:Y:S01]  /*0f70*/  ULDC.64 UR38, c[0x0][0x208] ;  /* 0x0000820000267ab9 */ /* 0x000fe20000000a00 */
[----:B------:R-:W-:-:S04]  /*0f80*/  ISETP.NE.U32.AND P0, PT, RZ, UR4, PT ;  /* 0x00000004ff007c0c */ /* 0x000fc8000bf05070 */
[----:B------:R-:W-:-:S13]  /*0f90*/  ISETP.NE.AND.EX P0, PT, RZ, UR5, PT, P0 ;  /* 0x00000005ff007c0c */ /* 0x000fda000bf05300 */
[----:B------:R-:W-:Y:S05]  /*0fa0*/  @!P0 BRA `(.L_x_11) ;  /* 0x00000000001c8947 */ /* 0x000fea0003800000 */
[----:B------:R-:W0:Y:S02]  /*0fb0*/  LDC.64 R4, c[0x0][0x598] ;  /* 0x00016600ff047b82 */ /* 0x000e240000000a00 */
[----:B0-----:R-:W2:Y:S02]  /*0fc0*/  LDG.E.64 R4, desc[UR38][R4.64] ;  /* 0x0000002604047981 */ /* 0x001ea4000c1e1b00 */
[----:B--2---:R-:W-:-:S04]  /*0fd0*/  ISETP.NE.U32.AND P0, PT, R4, RZ, PT ;  /* 0x000000ff0400720c */ /* 0x004fc80003f05070 */
[----:B------:R-:W-:-:S13]  /*0fe0*/  ISETP.NE.AND.EX P0, PT, R5, RZ, PT, P0 ;  /* 0x000000ff0500720c */ /* 0x000fda0003f05300 */
[----:B------:R-:W-:Y:S05]  /*0ff0*/  @!P0 BRA `(.L_x_11) ;  /* 0x0000000000088947 */ /* 0x000fea0003800000 */
[----:B------:R0:W5:Y:S01]  /*1000*/  LD.E R23, desc[UR38][R4.64] ;  /* 0x0000002604177980 */ /* 0x000162000c101900 */
[----:B------:R-:W-:Y:S05]  /*1010*/  BRA `(.L_x_12) ;  /* 0x0000000000247947 */ /* 0x000fea0003800000 */
.L_x_11:
[----:B------:R-:W-:Y:S02]  /*1020*/  ULDC.64 UR4, c[0x0][0x588] ;  /* 0x0001620000047ab9 */ /* 0x000fe40000000a00 */
[----:B------:R-:W-:-:S04]  /*1030*/  ISETP.NE.U32.AND P0, PT, RZ, UR4, PT ;  /* 0x00000004ff007c0c */ /* 0x000fc8000bf05070 */
[----:B------:R-:W-:-:S13]  /*1040*/  ISETP.NE.AND.EX P0, PT, RZ, UR5, PT, P0 ;  /* 0x00000005ff007c0c */ /* 0x000fda000bf05300 */
[----:B------:R-:W-:Y:S05]  /*1050*/  @!P0 BRA `(.L_x_13) ;  /* 0x00000000000c8947 */ /* 0x000fea0003800000 */
[----:B------:R-:W0:Y:S02]  /*1060*/  LDC.64 R4, c[0x0][0x588] ;  /* 0x00016200ff047b82 */ /* 0x000e240000000a00 */
[----:B0-----:R1:W5:Y:S01]  /*1070*/  LDG.E R23, desc[UR38][R4.64] ;  /* 0x0000002604177981 */ /* 0x001362000c1e1900 */
[----:B------:R-:W-:Y:S05]  /*1080*/  BRA `(.L_x_12) ;  /* 0x0000000000087947 */ /* 0x000fea0003800000 */
.L_x_13:
[----:B------:R-:W-:Y:S02]  /*1090*/  ULDC UR4, c[0x0][0x580] ;  /* 0x0001600000047ab9 */ /* 0x000fe40000000800 */
[----:B------:R-:W-:-:S07]  /*10a0*/  IMAD.U32 R23, RZ, RZ, UR4 ;  /* 0x00000004ff177e24 */ /* 0x000fce000f8e00ff */
.L_x_12:
[----:B------:R-:W-:Y:S02]  /*10b0*/  ULDC.64 UR4, c[0x0][0x5a0] ;  /* 0x0001680000047ab9 */ /* 0x000fe40000000a00 */
[----:B------:R-:W-:-:S04]  /*10c0*/  ISETP.NE.U32.AND P0, PT, RZ, UR4, PT ;  /* 0x00000004ff007c0c */ /* 0x000fc8000bf05070 */
[----:B------:R-:W-:-:S13]  /*10d0*/  ISETP.NE.AND.EX P0, PT, RZ, UR5, PT, P0 ;  /* 0x00000005ff007c0c */ /* 0x000fda000bf05300 */
[----:B------:R-:W-:Y:S05]  /*10e0*/  @!P0 BRA `(.L_x_14) ;  /* 0x00000000001c8947 */ /* 0x000fea0003800000 */
[----:B01----:R-:W0:Y:S02]  /*10f0*/  LDC.64 R4, c[0x0][0x5a0] ;  /* 0x00016800ff047b82 */ /* 0x003e240000000a00 */
[----:B0-----:R-:W2:Y:S02]  /*1100*/  LDG.E.64 R4, desc[UR38][R4.64] ;  /* 0x0000002604047981 */ /* 0x001ea4000c1e1b00 */
[----:B--2---:R-:W-:-:S04]  /*1110*/  ISETP.NE.U32.AND P0, PT, R4, RZ, PT ;  /* 0x000000ff0400720c */ /* 0x004fc80003f05070 */
[----:B------:R-:W-:-:S13]  /*1120*/  ISETP.NE.AND.EX P0, PT, R5, RZ, PT, P0 ;  /* 0x000000ff0500720c */ /* 0x000fda0003f05300 */
[----:B------:R-:W-:Y:S05]  /*1130*/  @!P0 BRA `(.L_x_14) ;  /* 0x0000000000088947 */ /* 0x000fea0003800000 */
[----:B------:R0:W5:Y:S01]  /*1140*/  LD.E R90, desc[UR38][R4.64] ;  /* 0x00000026045a7980 */ /* 0x000162000c101900 */
[----:B------:R-:W-:Y:S05]  /*1150*/  BRA `(.L_x_15) ;  /* 0x0000000000247947 */ /* 0x000fea0003800000 */
.L_x_14:
[----:B------:R-:W-:Y:S02]  /*1160*/  ULDC.64 UR4, c[0x0][0x590] ;  /* 0x0001640000047ab9 */ /* 0x000fe40000000a00 */
[----:B------:R-:W-:-:S04]  /*1170*/  ISETP.NE.U32.AND P0, PT, RZ, UR4, PT ;  /* 0x00000004ff007c0c */ /* 0x000fc8000bf05070 */
[----:B------:R-:W-:-:S13]  /*1180*/  ISETP.NE.AND.EX P0, PT, RZ, UR5, PT, P0 ;  /* 0x00000005ff007c0c */ /* 0x000fda000bf05300 */
[----:B------:R-:W-:Y:S05]  /*1190*/  @!P0 BRA `(.L_x_16) ;  /* 0x00000000000c8947 */ /* 0x000fea0003800000 */
[----:B------:R-:W2:Y:S02]  /*11a0*/  LDC.64 R90, c[0x0][0x590] ;  /* 0x00016400ff5a7b82 */ /* 0x000ea40000000a00 */
[----:B--2---:R2:W5:Y:S01]  /*11b0*/  LDG.E R90, desc[UR38][R90.64] ;  /* 0x000000265a5a7981 */ /* 0x004562000c1e1900 */
[----:B------:R-:W-:Y:S05]  /*11c0*/  BRA `(.L_x_15) ;  /* 0x0000000000087947 */ /* 0x000fea0003800000 */
.L_x_16:
[----:B------:R-:W-:Y:S02]  /*11d0*/  ULDC UR4, c[0x0][0x584] ;  /* 0x0001610000047ab9 */ /* 0x000fe40000000800 */
[----:B------:R-:W-:-:S07]  /*11e0*/  IMAD.U32 R90, RZ, RZ, UR4 ;  /* 0x00000004ff5a7e24 */ /* 0x000fce000f8e00ff */
.L_x_15:
[----:B------:R-:W-:-:S13]  /*11f0*/  LOP3.LUT P0, RZ, R3, 0xff, RZ, 0xc0, !PT ;  /* 0x000000ff03ff7812 */ /* 0x000fda000780c0ff */
[----:B------:R-:W-:Y:S05]  /*1200*/  @!P0 EXIT ;  /* 0x000000000000894d */ /* 0x000fea0003800000 */
[----:B------:R-:W3:Y:S01]  /*1210*/  LDC R93, c[0x0][0x658] ;  /* 0x00019600ff5d7b82 */ /* 0x000ee20000000800 */
[----:B------:R-:W-:Y:S01]  /*1220*/  LOP3.LUT R6, R6, 0x1, RZ, 0xc0, !PT ;  /* 0x0000000106067812 */ /* 0x000fe200078ec0ff */
[----:B------:R-:W-:Y:S01]  /*1230*/  ULDC.64 UR6, c[0x0][0x288] ;  /* 0x0000a20000067ab9 */ /* 0x000fe20000000a00 */
[----:B------:R-:W-:Y:S01]  /*1240*/  SHF.R.U32.HI R3, RZ, 0x2, R95 ;  /* 0x00000002ff037819 */ /* 0x000fe2000001165f */
[----:B------:R-:W-:Y:S01]  /*1250*/  UIADD3 UR4, UR7, 0x3f, URZ ;  /* 0x0000003f07047890 */ /* 0x000fe2000fffe03f */
[----:B------:R-:W-:Y:S01]  /*1260*/  SHF.R.U32.HI R0, RZ, 0x1, R0 ;  /* 0x00000001ff007819 */ /* 0x000fe20000011600 */
[----:B------:R-:W-:Y:S01]  /*1270*/  IMAD.SHL.U32 R88, R6, 0x40, RZ ;  /* 0x0000004006587824 */ /* 0x000fe200078e00ff */
[----:B------:R-:W-:Y:S01]  /*1280*/  LOP3.LUT R3, R3, 0x7, RZ, 0xc0, !PT ;  /* 0x0000000703037812 */ /* 0x000fe200078ec0ff */
[----:B01----:R-:W0:Y:S01]  /*1290*/  LDC.64 R4, c[0x0][0x5c8] ;  /* 0x00017200ff047b82 */ /* 0x003e220000000a00 */
[----:B------:R-:W-:Y:S01]  /*12a0*/  USHF.R.S32.HI UR5, URZ, 0x1f, UR4 ;  /* 0x0000001f3f057899 */ /* 0x000fe20008011404 */
[----:B------:R-:W-:Y:S01]  /*12b0*/  LOP3.LUT R0, R0, 0x30, RZ, 0xc0, !PT ;  /* 0x0000003000007812 */ /* 0x000fe200078ec0ff */
[----:B------:R-:W-:Y:S01]  /*12c0*/  IMAD.MOV.U32 R8, RZ, RZ, 0x1 ;  /* 0x00000001ff087424 */ /* 0x000fe200078e00ff */
[--C-:B------:R-:W-:Y:S01]  /*12d0*/  LOP3.LUT R88, R88, 0x40, R3.reuse, 0xe2, !PT ;  /* 0x0000004058587812 */ /* 0x100fe200078ee203 */
[----:B------:R-:W-:Y:S01]  /*12e0*/  ULEA.HI UR5, UR5, UR4, URZ, 0x6 ;  /* 0x0000000405057291 */ /* 0x000fe2000f8f303f */
[-C--:B------:R-:W-:Y:S01]  /*12f0*/  IADD3 R3, RZ, -R0.reuse, -R3 ;  /* 0x80000000ff037210 */ /* 0x080fe20007ffe803 */
[----:B------:R-:W-:Y:S01]  /*1300*/  IMAD.U32 R7, RZ, RZ, UR6 ;  /* 0x00000006ff077e24 */ /* 0x000fe2000f8e00ff */
[----:B------:R-:W1:Y:S01]  /*1310*/  LDC R97, c[0x0][0x600] ;  /* 0x00018000ff617b82 */ /* 0x000e620000000800 */
[----:B------:R-:W-:Y:S01]  /*1320*/  LOP3.LUT R88, R88, R0, RZ, 0xfc, !PT ;  /* 0x0000000058587212 */ /* 0x000fe200078efcff */
[----:B------:R-:W-:Y:S01]  /*1330*/  IMAD.MOV.U32 R0, RZ, RZ, -0x1 ;  /* 0xffffffffff007424 */ /* 0x000fe200078e00ff */
[----:B------:R-:W-:Y:S01]  /*1340*/  USHF.R.S32.HI UR43, URZ, 0x6, UR5 ;  /* 0x000000063f2b7899 */ /* 0x000fe20008011405 */
[C---:B------:R-:W-:Y:S01]  /*1350*/  LOP3.LUT R94, R95.reuse, 0x3, RZ, 0xc0, !PT ;  /* 0x000000035f5e7812 */ /* 0x040fe200078ec0ff */
[----:B------:R-:W-:Y:S01]  /*1360*/  IMAD R3, R6, -0x40, R3 ;  /* 0xffffffc006037824 */ /* 0x000fe200078e0203 */
[C---:B------:R-:W-:Y:S01]  /*1370*/  LOP3.LUT R96, R95.reuse, 0x80, RZ, 0xc0, !PT ;  /* 0x000000805f607812 */ /* 0x040fe200078ec0ff */
[----:B------:R-:W-:Y:S01]  /*1380*/  UISETP.LT.AND UP0, UPT, UR43, 0x1, UPT ;  /* 0x000000012b00788c */ /* 0x000fe2000bf01270 */
[-C--:B---3--:R-:W-:Y:S01]  /*1390*/  SHF.L.U32 R0, R0, R93.reuse, RZ ;  /* 0x0000005d00007219 */ /* 0x088fe200000006ff */
[----:B------:R-:W-:Y:S01]  /*13a0*/  ULDC UR4, c[0x0][0x284] ;  /* 0x0000a10000047ab9 */ /* 0x000fe20000000800 */
[----:B------:R-:W-:Y:S01]  /*13b0*/  IMAD R94, R94, -0x2, R7 ;  /* 0xfffffffe5e5e7824 */ /* 0x000fe200078e0207 */
[----:B------:R-:W-:Y:S01]  /*13c0*/  USEL UR44, UR43, 0x1, UP0 ;  /* 0x000000012b2c7887 */ /* 0x000fe20008000000 */
[----:B------:R-:W-:Y:S01]  /*13d0*/  SHF.L.U32 R93, R8, R93, RZ ;  /* 0x0000005d085d7219 */ /* 0x000fe200000006ff */
[----:B------:R-:W-:Y:S01]  /*13e0*/  IMAD.SHL.U32 R95, R95, 0x2, RZ ;  /* 0x000000025f5f7824 */ /* 0x000fe200078e00ff */
[----:B------:R-:W-:Y:S01]  /*13f0*/  LOP3.LUT R102, R18, 0x1, RZ, 0xfc, !PT ;  /* 0x0000000112667812 */ /* 0x000fe200078efcff */
[----:B------:R-:W-:Y:S01]  /*1400*/  VIADD R99, R3, UR4 ;  /* 0x0000000403637c36 */ /* 0x000fe20008000000 */
[C---:B0-----:R-:W-:Y:S01]  /*1410*/  SHF.L.U64.HI R92, R4.reuse, 0x3, R5 ;  /* 0x00000003045c7819 */ /* 0x041fe20000010205 */
[----:B--2---:R-:W-:Y:S01]  /*1420*/  IMAD.SHL.U32 R91, R4, 0x8, RZ ;  /* 0x00000008045b7824 */ /* 0x004fe200078e00ff */
[----:B------:R-:W-:Y:S01]  /*1430*/  SHF.R.U32.HI R96, RZ, 0x7, R96 ;  /* 0x00000007ff607819 */ /* 0x000fe20000011660 */
[----:B------:R-:W-:Y:S01]  /*1440*/  IMAD.MOV.U32 R89, RZ, RZ, RZ ;  /* 0x000000ffff597224 */ /* 0x000fe200078e00ff */
[----:B------:R-:W-:Y:S01]  /*1450*/  LOP3.LUT R98, RZ, R0, RZ, 0x33, !PT ;  /* 0x00000000ff627212 */ /* 0x000fe200078e33ff */
[----:B------:R-:W-:Y:S01]  /*1460*/  UIADD3 UR44, UR43, -UR44, URZ ;  /* 0x8000002c2b2c7290 */ /* 0x000fe2000fffe03f */
[----:B------:R-:W-:Y:S01]  /*1470*/  UMOV UR40, URZ ;  /* 0x0000003f00287c82 */ /* 0x000fe20008000000 */
[----:B-1----:R-:W-:Y:S01]  /*1480*/  VIADD R97, R97, 0xffffffff ;  /* 0xffffffff61617836 */ /* 0x002fe20000000000 */
[----:B------:R-:W-:-:S09]  /*1490*/  UMOV UR41, URZ ;  /* 0x0000003f00297c82 */ /* 0x000fd20008000000 */
.L_x_162:
[----:B0-----:R-:W0:Y:S01]  /*14a0*/  SHFL.IDX PT, R0, R96, RZ, 0x1f ;  /* 0x00001fff60007589 */ /* 0x001e2200000e0000 */
[----:B-1----:R-:W1:Y:S01]  /*14b0*/  S2UR UR7, SR_CgaCtaId ;  /* 0x00000000000779c3 */ /* 0x002e620000008800 */
[----:B------:R-:W-:Y:S01]  /*14c0*/  UMOV UR6, 0x400 ;  /* 0x0000040000067882 */ /* 0x000fe20000000000 */
[----:B0-----:R-:W-:Y:S01]  /*14d0*/  R2UR UR4, R0 ;  /* 0x00000000000472ca */ /* 0x001fe200000e0000 */
[----:B-1----:R-:W-:-:S12]  /*14e0*/  ULEA UR6, UR7, UR6, 0x18 ;  /* 0x0000000607067291 */ /* 0x002fd8000f8ec03f */
[----:B------:R-:W-:-:S04]  /*14f0*/  ULEA.HI UR5, UR4, UR4, URZ, 0x1 ;  /* 0x0000000404057291 */ /* 0x000fc8000f8f083f */
[----:B------:R-:W-:-:S04]  /*1500*/  ULOP3.LUT UR5, UR5, 0x7fffe, URZ, 0xc0, !UPT ;  /* 0x0007fffe05057892 */ /* 0x000fc8000f8ec03f */
[----:B------:R-:W-:-:S03]  /*1510*/  UIADD3 UR5, UR4, -UR5, URZ ;  /* 0x8000000504057290 */ /* 0x000fc6000fffe03f */
[----:B------:R-:W-:Y:S01]  /*1520*/  ULDC UR4, c[0x0][0x28c] ;  /* 0x0000a30000047ab9 */ /* 0x000fe20000000800 */
[----:B------:R-:W-:Y:S01]  /*1530*/  ULEA UR5, UR5, UR6, 0xd ;  /* 0x0000000605057291 */ /* 0x000fe2000f8e683f */
[----:B------:R-:W-:-:S03]  /*1540*/  ISETP.LT.AND P0, PT, RZ, UR4, PT ;  /* 0x00000004ff007c0c */ /* 0x000fc6000bf01270 */
[----:B------:R-:W-:-:S04]  /*1550*/  UIADD3 UR5, UR5, 0x100, URZ ;  /* 0x0000010005057890 */ /* 0x000fc8000fffe03f */
[----:B------:R-:W-:-:S04]  /*1560*/  USHF.R.U32.HI UR5, URZ, 0x4, UR5 ;  /* 0x000000043f057899 */ /* 0x000fc80008011605 */
[----:B------:R-:W-:-:S04]  /*1570*/  ULOP3.LUT UR5, UR5, 0x3fff, URZ, 0xc0, !UPT ;  /* 0x00003fff05057892 */ /* 0x000fc8000f8ec03f */
[----:B------:R-:W-:Y:S01]  /*1580*/  ULOP3.LUT UR45, UR5, 0x10000, URZ, 0xfc, !UPT ;  /* 0x00010000052d7892 */ /* 0x000fe2000f8efc3f */
[----:B--2345:R-:W-:Y:S11]  /*1590*/  @P0 BRA `(.L_x_17) ;  /* 0x0000000000400947 */ /* 0x03cff60003800000 */
[----:B------:R-:W-:Y:S01]  /*15a0*/  MOV R0, 0x0 ;  /* 0x0000000000007802 */ /* 0x000fe20000000f00 */
[----:B------:R-:W-:Y:S01]  /*15b0*/  ULDC.64 UR4, c[0x4][0x68] ;  /* 0x01001a0000047ab9 */ /* 0x000fe20000000a00 */
[----:B------:R-:W-:Y:S01]  /*15c0*/  ULDC.64 UR6, c[0x4][0x8] ;  /* 0x0100020000067ab9 */ /* 0x000fe20000000a00 */
[----:B------:R-:W-:Y:S01]  /*15d0*/  IMAD.U32 R4, RZ, RZ, UR4 ;  /* 0x00000004ff047e24 */ /* 0x000fe2000f8e00ff */
[----:B------:R0:W1:Y:S01]  /*15e0*/  LDC.64 R14, c[0x4][R0] ;  /* 0x01000000000e7b82 */ /* 0x0000620000000a00 */
[----:B------:R-:W-:Y:S01]  /*15f0*/  IMAD.U32 R5, RZ, RZ, UR5 ;  /* 0x00000005ff057e24 */ /* 0x000fe2000f8e00ff */
[----:B------:R-:W-:Y:S01]  /*1600*/  ULDC.64 UR4, c[0x4][0x70] ;  /* 0x01001c0000047ab9 */ /* 0x000fe20000000a00 */
[----:B------:R-:W-:Y:S02]  /*1610*/  IMAD.U32 R10, RZ, RZ, UR6 ;  /* 0x00000006ff0a7e24 */ /* 0x000fe4000f8e00ff */
[----:B------:R-:W-:Y:S02]  /*1620*/  IMAD.U32 R6, RZ, RZ, UR4 ;  /* 0x00000004ff067e24 */ /* 0x000fe4000f8e00ff */
[----:B------:R-:W-:-:S02]  /*1630*/  IMAD.U32 R7, RZ, RZ, UR5 ;  /* 0x00000005ff077e24 */ /* 0x000fc4000f8e00ff */
[----:B------:R-:W-:Y:S02]  /*1640*/  IMAD.U32 R11, RZ, RZ, UR7 ;  /* 0x00000007ff0b7e24 */ /* 0x000fe4000f8e00ff */
[----:B------:R-:W-:Y:S02]  /*1650*/  IMAD.MOV.U32 R8, RZ, RZ, 0x1e1 ;  /* 0x000001e1ff087424 */ /* 0x000fe400078e00ff */
[----:B------:R-:W-:Y:S02]  /*1660*/  IMAD.MOV.U32 R12, RZ, RZ, 0x1 ;  /* 0x00000001ff0c7424 */ /* 0x000fe400078e00ff */
[----:B0-----:R-:W-:-:S07]  /*1670*/  IMAD.MOV.U32 R13, RZ, RZ, RZ ;  /* 0x000000ffff0d7224 */ /* 0x001fce00078e00ff */
[----:B------:R-:W-:-:S07]  /*1680*/  LEPC R20, `(.L_x_17) ;  /* 0x000000001014794e */ /* 0x000fce0000000000 */
[----:B-1---5:R-:W-:Y:S05]  /*1690*/  CALL.ABS.NOINC R14 ;  /* 0x000000000e007343 */ /* 0x022fea0003c00000 */
.L_x_17:
[----:B------:R-:W-:-:S13]  /*16a0*/  ISETP.NE.AND P0, PT, R102, 0x3, PT ;  /* 0x000000036600780c */ /* 0x000fda0003f05270 */
[----:B------:R-:W-:Y:S05]  /*16b0*/  @!P0 BRA `(.L_x_18) ;  /* 0x0000000000048947 */ /* 0x000fea0003800000 */
[----:B------:R-:W-:Y:S01]  /*16c0*/  BPT.TRAP 0x1 ;  /* 0x000000040000795c */ /* 0x000fe20000300000 */
.L_x_18:
[----:B------:R-:W0:Y:S01]  /*16d0*/  S2UR UR5, SR_CgaCtaId ;  /* 0x00000000000579c3 */ /* 0x000e220000008800 */
[----:B------:R-:W-:Y:S01]  /*16e0*/  UMOV UR4, 0x400 ;  /* 0x0000040000047882 */ /* 0x000fe20000000000 */
[----:B------:R-:W-:Y:S02]  /*16f0*/  IMAD.U32 R0, RZ, RZ, UR40 ;  /* 0x00000028ff007e24 */ /* 0x000fe4000f8e00ff */
[----:B------:R-:W-:-:S03]  /*1700*/  IMAD.U32 R3, RZ, RZ, UR41 ;  /* 0x00000029ff037e24 */ /* 0x000fc6000f8e00ff */
[----:B------:R-:W-:Y:S01]  /*1710*/  SHF.L.U32 R0, R0, 0x1f, RZ ;  /* 0x0000001f00007819 */ /* 0x000fe200000006ff */
[----:B0-----:R-:W-:-:S06]  /*1720*/  ULEA UR4, UR5, UR4, 0x18 ;  /* 0x0000000405047291 */ /* 0x001fcc000f8ec03f */
[----:B------:R-:W-:-:S04]  /*1730*/  IMAD.U32 R6, RZ, RZ, UR4 ;  /* 0x00000004ff067e24 */ /* 0x000fc8000f8e00ff */
[----:B------:R-:W-:-:S04]  /*1740*/  IMAD R3, R3, 0x8, R6 ;  /* 0x0000000803037824 */ /* 0x000fc800078e0206 */
[----:B------:R0:W1:Y:S01]  /*1750*/  SYNCS.PHASECHK.TRANS64.TRYWAIT P1, [R3+URZ], R0 ;  /* 0x00000000030075a7 */ /* 0x000062000802017f */
[----:B------:R-:W-:Y:S05]  /*1760*/  @!P0 BRA `(.L_x_19) ;  /* 0x0000000000048947 */ /* 0x000fea0003800000 */
[----:B------:R-:W-:Y:S01]  /*1770*/  BPT.TRAP 0x1 ;  /* 0x000000040000795c */ /* 0x000fe20000300000 */
.L_x_19:
[----:B------:R-:W-:-:S05]  /*1780*/  IMAD.U32 R4, RZ, RZ, UR44 ;  /* 0x0000002cff047e24 */ /* 0x000fca000f8e00ff */
[----:B------:R-:W-:Y:S01]  /*1790*/  ISETP.GE.AND P2, PT, R4, 0x1, PT ;  /* 0x000000010400780c */ /* 0x000fe20003f46270 */
[----:B-1----:R-:W-:-:S12]  /*17a0*/  @P1 BRA `(.L_x_20) ;  /* 0x0000000000081947 */ /* 0x002fd80003800000 */
[----:B------:R-:W1:Y:S02]  /*17b0*/  SYNCS.PHASECHK.TRANS64.TRYWAIT P1, [R3+URZ], R0 ;  /* 0x00000000030075a7 */ /* 0x000e64000802017f */
[----:B-1----:R-:W-:Y:S05]  /*17c0*/  @!P1 BRA `(.L_x_21) ;  /* 0x0000006400989947 */ /* 0x002fea0003800000 */
.L_x_20:
[----:B------:R-:W-:Y:S05]  /*17d0*/  WARPSYNC.ALL ;  /* 0x0000000000007948 */ /* 0x000fea0003800000 */
[----:B------:R-:W-:Y:S01]  /*17e0*/  R2UR UR4, R6 ;  /* 0x00000000060472ca */ /* 0x000fe200000e0000 */
[----:B------:R-:W-:Y:S01]  /*17f0*/  ULEA UR5, UR41, UR45, 0xa ;  /* 0x0000002d29057291 */ /* 0x000fe2000f8e503f */
[----:B------:R-:W-:Y:S01]  /*1800*/  WARPGROUP.ARRIVE ;  /* 0x00000000000079c5 */ /* 0x000fe20000000000 */
[----:B------:R-:W-:Y:S01]  /*1810*/  UMOV UR9, 0x40000040 ;  /* 0x4000004000097882 */ /* 0x000fe20000000000 */
[----:B------:R-:W-:-:S04]  /*1820*/  UMOV UR11, 0x40000040 ;  /* 0x40000040000b7882 */ /* 0x000fc80000000000 */
[----:B------:R-:W-:-:S05]  /*1830*/  UMOV UR8, UR5 ;  /* 0x0000000500087c82 */ /* 0x000fca0008000000 */
[----:B------:R-:W-:-:S04]  /*1840*/  UIADD3 UR4, UR4, 0x10100, URZ ;  /* 0x0001010004047890 */ /* 0x000fc8000fffe03f */
[----:B------:R-:W-:-:S04]  /*1850*/  USHF.R.U32.HI UR4, URZ, 0x4, UR4 ;  /* 0x000000043f047899 */ /* 0x000fc80008011604 */
[----:B------:R-:W-:-:S04]  /*1860*/  ULOP3.LUT UR4, UR4, 0x3fff, URZ, 0xc0, !UPT ;  /* 0x00003fff04047892 */ /* 0x000fc8000f8ec03f */
[----:B------:R-:W-:-:S04]  /*1870*/  ULOP3.LUT UR4, UR4, 0x2000000, URZ, 0xfc, !UPT ;  /* 0x0200000004047892 */ /* 0x000fc8000f8efc3f */
[----:B------:R-:W-:-:S07]  /*1880*/  ULEA UR6, UR41, UR4, 0xa ;  /* 0x0000000429067291 */ /* 0x000fce000f8e503f */
[----:B------:R-:W-:Y:S02]  /*1890*/  UMOV UR10, UR6 ;  /* 0x00000006000a7c82 */ /* 0x000fe40008000000 */
[----:B------:R-:W-:Y:S01]  /*18a0*/  HGMMA.64x128x16.F32 R24, gdesc[UR8].tnspB, RZ, !UPT, gsb0 ;  /* 0x41e00000081879f0 */ /* 0x000fe2000c0008ff */
[----:B------:R-:W-:Y:S02]  /*18b0*/  UIADD3 UR8, UR5, 0x2, URZ ;  /* 0x0000000205087890 */ /* 0x000fe4000fffe03f */
[----:B------:R-:W-:Y:S01]  /*18c0*/  UIADD3 UR10, UR6, 0x80, URZ ;  /* 0x00000080060a7890 */ /* 0x000fe2000fffe03f */
[----:B------:R-:W-:Y:S01]  /*18d0*/  UMOV UR9, 0x40000040 ;  /* 0x4000004000097882 */ /* 0x000fe20000000000 */
[----:B------:R-:W-:Y:S01]  /*18e0*/  UMOV UR11, 0x40000040 ;  /* 0x40000040000b7882 */ /* 0x000fe20000000000 */
[----:B------:R-:W-:Y:S02]  /*18f0*/  WARPGROUP.DEPBAR.LE gsb0, 0x0 ;  /* 0x00008000000079c5 */ /* 0x000fe40000010000 */
[----:B------:R-:W-:-:S06]  /*1900*/  WARPGROUP.ARRIVE ;  /* 0x00000000000079c5 */ /* 0x000fcc0000000000 */
[----:B------:R-:W-:Y:S01]  /*1910*/  HGMMA.64x128x16.F32 R24, gdesc[UR8].tnspB, R24, gsb0 ;  /* 0x41e00000081879f0 */ /* 0x000fe20008000818 */
        /* <DEDUP_REMOVED lines=13> */
[----:B------:R-:W-:Y:S03]  /*19f0*/  HGMMA.64x128x16.F32 R24, gdesc[UR8].tnspB, R24, gsb0 ;  /* 0x41e00000081879f0 */ /* 0x000fe60008000818 */
[----:B------:R-:W-:Y:S02]  /*1a00*/  WARPGROUP.DEPBAR.LE gsb0, 0x0 ;  /* 0x00008000000079c5 */ /* 0x000fe40000010000 */
[----:B------:R-:W-:Y:S05]  /*1a10*/  @!P2 BRA `(.L_x_22) ;  /* 0x000000040028a947 */ /* 0x000fea0003800000 */
[----:B------:R-:W-:Y:S01]  /*1a20*/  UIADD3 UR5, UR41, 0x1, URZ ;  /* 0x0000000129057890 */ /* 0x000fe2000fffe03f */
[----:B01----:R-:W-:Y:S02]  /*1a30*/  IMAD.U32 R0, RZ, RZ, UR44 ;  /* 0x0000002cff007e24 */ /* 0x003fe4000f8e00ff */
[----:B------:R-:W-:Y:S01]  /*1a40*/  IMAD.U32 R3, RZ, RZ, UR41 ;  /* 0x00000029ff037e24 */ /* 0x000fe2000f8e00ff */
[----:B------:R-:W-:-:S04]  /*1a50*/  UISETP.NE.AND UP0, UPT, UR5, 0x4, UPT ;  /* 0x000000040500788c */ /* 0x000fc8000bf05270 */
[----:B------:R-:W-:Y:S02]  /*1a60*/  USEL UR6, URZ, 0x1, UP0 ;  /* 0x000000013f067887 */ /* 0x000fe40008000000 */
[----:B------:R-:W-:Y:S02]  /*1a70*/  USEL UR5, UR5, URZ, UP0 ;  /* 0x0000003f05057287 */ /* 0x000fe40008000000 */
[----:B------:R-:W-:-:S06]  /*1a80*/  ULOP3.LUT UR6, UR40, UR6, URZ, 0x3c, !UPT ;  /* 0x0000000628067292 */ /* 0x000fcc000f8e3c3f */
[----:B------:R-:W-:-:S07]  /*1a90*/  IMAD.U32 R7, RZ, RZ, UR6 ;  /* 0x00000006ff077e24 */ /* 0x000fce000f8e00ff */
.L_x_29:
[----:B------:R-:W-:Y:S05]  /*1aa0*/  @!P0 BRA `(.L_x_23) ;  /* 0x0000000000048947 */ /* 0x000fea0003800000 */
[----:B------:R-:W-:Y:S01]  /*1ab0*/  BPT.TRAP 0x1 ;  /* 0x000000040000795c */ /* 0x000fe20000300000 */
.L_x_23:
[----:B------:R-:W0:Y:S01]  /*1ac0*/  S2UR UR7, SR_CgaCtaId ;  /* 0x00000000000779c3 */ /* 0x000e220000008800 */
[----:B------:R-:W-:Y:S01]  /*1ad0*/  UMOV UR6, 0x400 ;  /* 0x0000040000067882 */ /* 0x000fe20000000000 */
[----:B------:R-:W-:Y:S01]  /*1ae0*/  IMAD.U32 R5, RZ, RZ, UR5 ;  /* 0x00000005ff057e24 */ /* 0x000fe2000f8e00ff */
[----:B------:R-:W-:Y:S01]  /*1af0*/  SHF.L.U32 R4, R7, 0x1f, RZ ;  /* 0x0000001f07047819 */ /* 0x000fe200000006ff */
[----:B0-----:R-:W-:-:S06]  /*1b00*/  ULEA UR6, UR7, UR6, 0x18 ;  /* 0x0000000607067291 */ /* 0x001fcc000f8ec03f */
[----:B------:R-:W-:-:S04]  /*1b10*/  IMAD.U32 R6, RZ, RZ, UR6 ;  /* 0x00000006ff067e24 */ /* 0x000fc8000f8e00ff */
[----:B------:R-:W-:-:S04]  /*1b20*/  IMAD R5, R5, 0x8, R6 ;  /* 0x0000000805057824 */ /* 0x000fc800078e0206 */
[----:B------:R0:W1:Y:S01]  /*1b30*/  SYNCS.PHASECHK.TRANS64.TRYWAIT P1, [R5+URZ], R4 ;  /* 0x00000004050075a7 */ /* 0x000062000802017f */
[----:B------:R-:W-:Y:S05]  /*1b40*/  @!P0 BRA `(.L_x_24) ;  /* 0x0000000000048947 */ /* 0x000fea0003800000 */
[----:B------:R-:W-:Y:S01]  /*1b50*/  BPT.TRAP 0x1 ;  /* 0x000000040000795c */ /* 0x000fe20000300000 */
.L_x_24:
[----:B-1----:R-:W-:Y:S05]  /*1b60*/  @P1 BRA `(.L_x_25) ;  /* 0x0000000000081947 */ /* 0x002fea0003800000 */
[----:B------:R-:W1:Y:S02]  /*1b70*/  SYNCS.PHASECHK.TRANS64.TRYWAIT P1, [R5+URZ], R4 ;  /* 0x00000004050075a7 */ /* 0x000e64000802017f */
[----:B-1----:R-:W-:Y:S05]  /*1b80*/  @!P1 BRA `(.L_x_26) ;  /* 0x0000006000bc9947 */ /* 0x002fea0003800000 */
.L_x_25:
[----:B------:R-:W-:Y:S01]  /*1b90*/  ULEA UR6, UR5, UR45, 0xa ;  /* 0x0000002d05067291 */ /* 0x000fe2000f8e503f */
[----:B------:R-:W-:Y:S01]  /*1ba0*/  WARPGROUP.ARRIVE ;  /* 0x00000000000079c5 */ /* 0x000fe20000000000 */
[----:B------:R-:W-:Y:S01]  /*1bb0*/  ULEA UR7, UR5, UR4, 0xa ;  /* 0x0000000405077291 */ /* 0x000fe2000f8e503f */
[----:B------:R-:W-:Y:S01]  /*1bc0*/  UMOV UR9, 0x40000040 ;  /* 0x4000004000097882 */ /* 0x000fe20000000000 */
[----:B------:R-:W-:-:S03]  /*1bd0*/  UMOV UR11, 0x40000040 ;  /* 0x40000040000b7882 */ /* 0x000fc60000000000 */
[----:B------:R-:W-:Y:S02]  /*1be0*/  UMOV UR8, UR6 ;  /* 0x0000000600087c82 */ /* 0x000fe40008000000 */
[----:B------:R-:W-:Y:S02]  /*1bf0*/  UMOV UR10, UR7 ;  /* 0x00000007000a7c82 */ /* 0x000fe40008000000 */
[----:B------:R-:W-:Y:S01]  /*1c00*/  HGMMA.64x128x16.F32 R24, gdesc[UR8].tnspB, R24, gsb0 ;  /* 0x41e00000081879f0 */ /* 0x000fe20008000818 */
[----:B------:R-:W-:Y:S02]  /*1c10*/  UIADD3 UR8, UR6, 0x2, URZ ;  /* 0x0000000206087890 */ /* 0x000fe4000fffe03f */
[----:B------:R-:W-:Y:S01]  /*1c20*/  UIADD3 UR10, UR7, 0x80, URZ ;  /* 0x00000080070a7890 */ /* 0x000fe2000fffe03f */
[----:B------:R-:W-:Y:S01]  /*1c30*/  UMOV UR9, 0x40000040 ;  /* 0x4000004000097882 */ /* 0x000fe20000000000 */
[----:B------:R-:W-:Y:S01]  /*1c40*/  UMOV UR11, 0x40000040 ;  /* 0x40000040000b7882 */ /* 0x000fe20000000000 */
[----:B------:R-:W-:-:S02]  /*1c50*/  WARPGROUP.DEPBAR.LE gsb0, 0x0 ;  /* 0x00008000000079c5 */ /* 0x000fc40000010000 */
        /* <DEDUP_REMOVED lines=18> */
[----:B------:R-:W-:Y:S01]  /*1d80*/  BPT.TRAP 0x1 ;  /* 0x000000040000795c */ /* 0x000fe20000300000 */
.L_x_27:
[----:B------:R-:W-:-:S13]  /*1d90*/  ISETP.NE.AND P1, PT, R22, RZ, PT ;  /* 0x000000ff1600720c */ /* 0x000fda0003f25270 */
[----:B01----:R-:W-:-:S04]  /*1da0*/  @P1 IMAD R4, R3, 0x8, R6 ;  /* 0x0000000803041824 */ /* 0x003fc800078e0206 */
[----:B------:R-:W-:-:S05]  /*1db0*/  @P1 VIADD R4, R4, 0x20 ;  /* 0x0000002004041836 */ /* 0x000fca0000000000 */
[----:B------:R-:W-:-:S04]  /*1dc0*/  @P1 PRMT R4, R19, 0x654, R4 ;  /* 0x0000065413041816 */ /* 0x000fc80000000004 */
[----:B------:R0:W-:Y:S01]  /*1dd0*/  @P1 SYNCS.ARRIVE.TRANS64.RED.A1T0 RZ, [R4+URZ], RZ ;  /* 0x000000ff04ff19a7 */ /* 0x0001e2000810043f */
[----:B------:R-:W-:-:S13]  /*1de0*/  ISETP.GT.U32.AND P1, PT, R18, 0x1, PT ;  /* 0x000000011200780c */ /* 0x000fda0003f24070 */
[----:B0-----:R-:W-:Y:S05]  /*1df0*/  @P1 BRA `(.L_x_28) ;  /* 0x0000000000041947 */ /* 0x001fea0003800000 */
[----:B------:R-:W-:Y:S01]  /*1e00*/  BPT.TRAP 0x1 ;  /* 0x000000040000795c */ /* 0x000fe20000300000 */
.L_x_28:
[----:B------:R-:W-:Y:S01]  /*1e10*/  UIADD3 UR5, UR5, 0x1, URZ ;  /* 0x0000000105057890 */ /* 0x000fe2000fffe03f */
[C---:B------:R-:W-:Y:S01]  /*1e20*/  ISETP.GT.AND P2, PT, R0.reuse, 0x1, PT ;  /* 0x000000010000780c */ /* 0x040fe20003f44270 */
[----:B------:R-:W-:Y:S02]  /*1e30*/  VIADD R3, R3, 0x1 ;  /* 0x0000000103037836 */ /* 0x000fe40000000000 */
[----:B------:R-:W-:Y:S01]  /*1e40*/  UISETP.NE.AND UP0, UPT, UR5, 0x4, UPT ;  /* 0x000000040500788c */ /* 0x000fe2000bf05270 */
[----:B------:R-:W-:Y:S02]  /*1e50*/  VIADD R0, R0, 0xffffffff ;  /* 0xffffffff00007836 */ /* 0x000fe40000000000 */
[C---:B------:R-:W-:Y:S01]  /*1e60*/  ISETP.NE.AND P1, PT, R3.reuse, 0x4, PT ;  /* 0x000000040300780c */ /* 0x040fe20003f25270 */
[----:B------:R-:W-:Y:S02]  /*1e70*/  USEL UR6, URZ, 0x1, UP0 ;  /* 0x000000013f067887 */ /* 0x000fe40008000000 */
[----:B------:R-:W-:Y:S01]  /*1e80*/  USEL UR5, UR5, URZ, UP0 ;  /* 0x0000003f05057287 */ /* 0x000fe20008000000 */
[----:B------:R-:W-:-:S03]  /*1e90*/  SEL R3, R3, RZ, P1 ;  /* 0x000000ff03037207 */ /* 0x000fc60000800000 */
[----:B------:R-:W-:Y:S01]  /*1ea0*/  LOP3.LUT R7, R7, UR6, RZ, 0x3c, !PT ;  /* 0x0000000607077c12 */ /* 0x000fe2000f8e3cff */
[----:B------:R-:W-:Y:S07]  /*1eb0*/  @P2 BRA `(.L_x_29) ;  /* 0xfffffff800f82947 */ /* 0x000fee000383ffff */
.L_x_22:
[----:B01----:R-:W0:Y:S02]  /*1ec0*/  LDC R0, c[0x0][0x28c] ;  /* 0x0000a300ff007b82 */ /* 0x003e240000000800 */
[----:B0-----:R-:W-:-:S13]  /*1ed0*/  ISETP.GE.AND P1, PT, R0, 0x1, PT ;  /* 0x000000010000780c */ /* 0x001fda0003f26270 */
[----:B------:R-:W-:Y:S05]  /*1ee0*/  @!P1 BRA `(.L_x_30) ;  /* 0x0000000000389947 */ /* 0x000fea0003800000 */
[----:B------:R-:W-:Y:S05]  /*1ef0*/  @!P0 BRA `(.L_x_31) ;  /* 0x0000000000048947 */ /* 0x000fea0003800000 */
[----:B------:R-:W-:Y:S01]  /*1f00*/  BPT.TRAP 0x1 ;  /* 0x000000040000795c */ /* 0x000fe20000300000 */
.L_x_31:
[----:B------:R-:W-:-:S13]  /*1f10*/  ISETP.NE.AND P0, PT, R22, RZ, PT ;  /* 0x000000ff1600720c */ /* 0x000fda0003f05270 */
[----:B------:R-:W-:-:S05]  /*1f20*/  VOTEU.ANY UP0, P0 ;  /* 0x00000000003f7886 */ /* 0x000fca0000000100 */
[----:B------:R-:W-:-:S06]  /*1f30*/  @UP0 UIADD3 UR4, UR44, UR41, URZ ;  /* 0x000000292c040290 */ /* 0x000fcc000fffe03f */
[----:B------:R-:W-:-:S04]  /*1f40*/  IMAD.U32 R0, RZ, RZ, UR4 ;  /* 0x00000004ff007e24 */ /* 0x000fc8000f8e00ff */
[----:B------:R-:W-:-:S05]  /*1f50*/  @P0 IMAD.SHL.U32 R0, R0, 0x8, RZ ;  /* 0x0000000800000824 */ /* 0x000fca00078e00ff */
[----:B------:R-:W-:-:S04]  /*1f60*/  @P0 LOP3.LUT R0, R0, 0x18, RZ, 0xc0, !PT ;  /* 0x0000001800000812 */ /* 0x000fc800078ec0ff */
[----:B------:R-:W-:-:S04]  /*1f70*/  @P0 IADD3 R0, R6, 0x20, R0 ;  /* 0x0000002006000810 */ /* 0x000fc80007ffe000 */
[----:B------:R-:W-:-:S04]  /*1f80*/  @P0 PRMT R0, R19, 0x654, R0 ;  /* 0x0000065413000816 */ /* 0x000fc80000000000 */
[----:B------:R0:W-:Y:S01]  /*1f90*/  @P0 SYNCS.ARRIVE.TRANS64.RED.A1T0 RZ, [R0+URZ], RZ ;  /* 0x000000ff00ff09a7 */ /* 0x0001e2000810043f */
[----:B------:R-:W-:-:S13]  /*1fa0*/  ISETP.GT.U32.AND P0, PT, R18, 0x1, PT ;  /* 0x000000011200780c */ /* 0x000fda0003f04070 */
[----:B0-----:R-:W-:Y:S05]  /*1fb0*/  @P0 BRA `(.L_x_30) ;  /* 0x0000000000040947 */ /* 0x001fea0003800000 */
[----:B------:R-:W-:Y:S01]  /*1fc0*/  BPT.TRAP 0x1 ;  /* 0x000000040000795c */ /* 0x000fe20000300000 */
.L_x_30:
[----:B------:R-:W-:Y:S01]  /*1fd0*/  IMAD.SHL.U32 R100, R100, 0x80, RZ ;  /* 0x0000008064647824 */ /* 0x000fe200078e00ff */
[----:B------:R-:W-:Y:S01]  /*1fe0*/  ULDC UR6, c[0x0][0x288] ;  /* 0x0000a20000067ab9 */ /* 0x000fe20000000800 */
[----:B------:R-:W-:Y:S01]  /*1ff0*/  SHF.R.S32.HI R11, RZ, 0x1f, R101 ;  /* 0x0000001fff0b7819 */ /* 0x000fe20000011465 */
[C---:B------:R-:W-:Y:S01]  /*2000*/  IMAD.SHL.U32 R6, R103.reuse, 0x80, RZ ;  /* 0x0000008067067824 */ /* 0x040fe200078e00ff */
[----:B------:R-:W-:Y:S01]  /*2010*/  ULDC.64 UR4, c[0x0][0x5d0] ;  /* 0x0001740000047ab9 */ /* 0x000fe20000000a00 */
[C---:B------:R-:W-:Y:S01]  /*2020*/  LOP3.LUT R8, R100.reuse, 0x6, R95, 0xf8, !PT ;  /* 0x0000000664087812 */ /* 0x040fe200078ef85f */
[----:B------:R-:W-:Y:S01]  /*2030*/  IMAD.WIDE R104, R103, 0x80, R88 ;  /* 0x0000008067687825 */ /* 0x000fe200078e0258 */
[----:B------:R-:W-:Y:S01]  /*2040*/  ISETP.GE.AND P0, PT, R100, UR6, PT ;  /* 0x0000000664007c0c */ /* 0x000fe2000bf06270 */
[----:B------:R-:W-:Y:S01]  /*2050*/  ULDC UR6, c[0x0][0x284] ;  /* 0x0000a10000067ab9 */ /* 0x000fe20000000800 */
[----:B------:R-:W-:Y:S01]  /*2060*/  SHF.R.S32.HI R9, RZ, 0x1f, R8 ;  /* 0x0000001fff097819 */ /* 0x000fe20000011408 */
[----:B------:R-:W-:Y:S01]  /*2070*/  IMAD R0, R11, UR4, RZ ;  /* 0x000000040b007c24 */ /* 0x000fe2000f8e02ff */
[----:B------:R-:W-:-:S03]  /*2080*/  ISETP.GE.OR P0, PT, R6, UR6, P0 ;  /* 0x0000000606007c0c */ /* 0x000fc60008706670 */
[C---:B------:R-:W-:Y:S02]  /*2090*/  IMAD R3, R101.reuse, UR5, R0 ;  /* 0x0000000565037c24 */ /* 0x040fe4000f8e0200 */
[----:B------:R-:W-:Y:S01]  /*20a0*/  IMAD.WIDE.U32 R4, R101, UR4, R8 ;  /* 0x0000000465047c25 */ /* 0x000fe2000f8e0008 */
[----:B------:R-:W-:-:S03]  /*20b0*/  ULDC.64 UR4, c[0x0][0x5c8] ;  /* 0x0001720000047ab9 */ /* 0x000fc60000000a00 */
[----:B------:R-:W-:Y:S02]  /*20c0*/  IMAD R7, R105, UR4, RZ ;  /* 0x0000000469077c24 */ /* 0x000fe4000f8e02ff */
[----:B------:R-:W-:Y:S02]  /*20d0*/  IMAD.IADD R5, R5, 0x1, R3 ;  /* 0x0000000105057824 */ /* 0x000fe400078e0203 */
[C---:B------:R-:W-:Y:S02]  /*20e0*/  IMAD R7, R104.reuse, UR5, R7 ;  /* 0x0000000568077c24 */ /* 0x040fe4000f8e0207 */
[----:B------:R-:W-:-:S04]  /*20f0*/  IMAD.WIDE.U32 R106, R104, UR4, R4 ;  /* 0x00000004686a7c25 */ /* 0x000fc8000f8e0004 */
[----:B------:R-:W-:Y:S01]  /*2100*/  IMAD.MOV.U32 R0, RZ, RZ, -0x1 ;  /* 0xffffffffff007424 */ /* 0x000fe200078e00ff */
[----:B------:R-:W-:Y:S06]  /*2110*/  @P0 BRA `(.L_x_32) ;  /* 0x00000040001c0947 */ /* 0x000fec0003800000 */
[----:B-----5:R-:W-:Y:S01]  /*2120*/  FSETP.NEU.AND P0, PT, R90, RZ, PT ;  /* 0x000000ff5a00720b */ /* 0x020fe20003f0d000 */
[----:B------:R-:W-:Y:S01]  /*2130*/  IMAD.IADD R4, R94, 0x1, -R100 ;  /* 0x000000015e047824 */ /* 0x000fe200078e0a64 */
[----:B------:R-:W-:Y:S01]  /*2140*/  BSSY B0, `(.L_x_32) ;  /* 0x0000404000007945 */ /* 0x000fe20003800000 */
[----:B------:R-:W-:Y:S02]  /*2150*/  IMAD.IADD R3, R99, 0x1, -R6 ;  /* 0x0000000163037824 */ /* 0x000fe400078e0a06 */
[----:B------:R-:W-:Y:S01]  /*2160*/  IMAD.IADD R103, R107, 0x1, R7 ;  /* 0x000000016b677824 */ /* 0x000fe200078e0207 */
[----:B------:R-:W-:-:S04]  /*2170*/  ISETP.GT.AND P2, PT, R4, RZ, PT ;  /* 0x000000ff0400720c */ /* 0x000fc80003f44270 */
[----:B------:R-:W-:-:S03]  /*2180*/  ISETP.GT.AND P1, PT, R3, RZ, P2 ;  /* 0x000000ff0300720c */ /* 0x000fc60001724270 */
[----:B------:R-:W-:Y:S10]  /*2190*/  @!P0 BRA `(.L_x_33) ;  /* 0x0000002c00288947 */ /* 0x000ff40003800000 */
[----:B------:R-:W0:Y:S01]  /*21a0*/  LDC.64 R110, c[0x0][0x5b8] ;  /* 0x00016e00ff6e7b82 */ /* 0x000e220000000a00 */
[----:B------:R-:W-:-:S07]  /*21b0*/  ULDC.64 UR4, c[0x0][0x5c0] ;  /* 0x0001700000047ab9 */ /* 0x000fce0000000a00 */
[----:B------:R-:W1:Y:S08]  /*21c0*/  LDC.64 R112, c[0x0][0x5b0] ;  /* 0x00016c00ff707b82 */ /* 0x000e700000000a00 */
[----:B------:R-:W2:Y:S01]  /*21d0*/  LDC.64 R114, c[0x0][0x5a8] ;  /* 0x00016a00ff727b82 */ /* 0x000ea20000000a00 */
[-C--:B0-----:R-:W-:Y:S02]  /*21e0*/  IMAD R6, R11, R110.reuse, RZ ;  /* 0x0000006e0b067224 */ /* 0x081fe400078e02ff */
[----:B------:R-:W-:-:S04]  /*21f0*/  IMAD.WIDE.U32 R108, R101, R110, R8 ;  /* 0x0000006e656c7225 */ /* 0x000fc800078e0008 */
[----:B------:R-:W-:Y:S02]  /*2200*/  IMAD R107, R101, R111, R6 ;  /* 0x0000006f656b7224 */ /* 0x000fe400078e0206 */
[-C--:B-1----:R-:W-:Y:S02]  /*2210*/  IMAD R5, R105, R112.reuse, RZ ;  /* 0x0000007069057224 */ /* 0x082fe400078e02ff */
[----:B------:R-:W-:Y:S02]  /*2220*/  IMAD.IADD R13, R109, 0x1, R107 ;  /* 0x000000016d0d7824 */ /* 0x000fe400078e026b */
[----:B------:R-:W-:Y:S02]  /*2230*/  IMAD.MOV.U32 R12, RZ, RZ, R108 ;  /* 0x000000ffff0c7224 */ /* 0x000fe400078e006c */
[C---:B------:R-:W-:Y:S02]  /*2240*/  IMAD R111, R104.reuse, R113, R5 ;  /* 0x00000071686f7224 */ /* 0x040fe400078e0205 */
[----:B------:R-:W-:-:S04]  /*2250*/  IMAD.WIDE.U32 R6, R104, R112, R12 ;  /* 0x0000007068067225 */ /* 0x000fc800078e000c */
[----:B------:R-:W-:Y:S01]  /*2260*/  IMAD.IADD R5, R7, 0x1, R111 ;  /* 0x0000000107057824 */ /* 0x000fe200078e026f */
[----:B--2---:R-:W-:-:S04]  /*2270*/  LEA R14, P0, R6, R114, 0x1 ;  /* 0x00000072060e7211 */ /* 0x004fc800078008ff */
[----:B------:R-:W-:-:S05]  /*2280*/  LEA.HI.X R15, R6, R115, R5, 0x1, P0 ;  /* 0x00000073060f7211 */ /* 0x000fca00000f0c05 */
[----:B------:R0:W2:Y:S01]  /*2290*/  @P1 LDG.E.LTC128B.U16 R5, desc[UR38][R14.64] ;  /* 0x000000260e051981 */ /* 0x0000a2000c1e1520 */
[----:B------:R-:W-:Y:S01]  /*22a0*/  LEA R10, P0, R106, UR4, 0x1 ;  /* 0x000000046a0a7c11 */ /* 0x000fe2000f8008ff */
[----:B------:R-:W-:Y:S01]  /*22b0*/  IMAD.WIDE.U32 R6, R104, R112, R8 ;  /* 0x0000007068067225 */ /* 0x000fe200078e0008 */
[----:B------:R-:W-:Y:S03]  /*22c0*/  BSSY B1, `(.L_x_34) ;  /* 0x0000012000017945 */ /* 0x000fe60003800000 */
[----:B------:R-:W-:Y:S02]  /*22d0*/  IMAD.IADD R7, R111, 0x1, R7 ;  /* 0x000000016f077824 */ /* 0x000fe400078e0207 */
[----:B------:R-:W-:Y:S01]  /*22e0*/  IMAD.WIDE.U32 R20, R101, R110, R6 ;  /* 0x0000006e65147225 */ /* 0x000fe200078e0006 */
[----:B0-----:R-:W-:-:S03]  /*22f0*/  SHF.L.U64.HI R15, R112, 0x3, R113 ;  /* 0x00000003700f7819 */ /* 0x001fc60000010271 */
[----:B------:R-:W-:Y:S01]  /*2300*/  IMAD.IADD R7, R107, 0x1, R21 ;  /* 0x000000016b077824 */ /* 0x000fe200078e0215 */
[----:B------:R-:W-:Y:S01]  /*2310*/  LEA R6, P4, R20, R114, 0x1 ;  /* 0x0000007214067211 */ /* 0x000fe200078808ff */
[----:B------:R-:W-:-:S03]  /*2320*/  IMAD.SHL.U32 R14, R112, 0x8, RZ ;  /* 0x00000008700e7824 */ /* 0x000fc600078e00ff */
[----:B------:R-:W-:Y:S01]  /*2330*/  LEA.HI.X R7, R20, R115, R7, 0x1, P4 ;  /* 0x0000007314077211 */ /* 0x000fe200020f0c07 */
[----:B--2---:R-:W-:-:S05]  /*2340*/  HADD2.F32 R11, -RZ, R5.H0_H0 ;  /* 0x20000005ff0b7230 */ /* 0x004fca0000004100 */
[----:B------:R-:W-:-:S04]  /*2350*/  FMUL R11, R11, R90 ;  /* 0x0000005a0b0b7220 */ /* 0x000fc80000400000 */
[----:B------:R-:W-:Y:S01]  /*2360*/  FFMA R24, R24, R23, R11 ;  /* 0x0000001718187223 */ /* 0x000fe2000000000b */
[----:B------:R-:W-:Y:S02]  /*2370*/  LEA.HI.X R11, R106, UR5, R103, 0x1, P0 ;  /* 0x000000056a0b7c11 */ /* 0x000fe400080f0c67 */
[----:B------:R-:W-:Y:S02]  /*2380*/  ISETP.GT.AND P0, PT, R4, 0x1, PT ;  /* 0x000000010400780c */ /* 0x000fe40003f04270 */
[----:B------:R-:W-:Y:S02]  /*2390*/  F2FP.F16.F32.PACK_AB R24, RZ, R24 ;  /* 0x00000018ff18723e */ /* 0x000fe400000000ff */
[----:B------:R-:W-:-:S03]  /*23a0*/  ISETP.GT.AND P3, PT, R3, RZ, P0 ;  /* 0x000000ff0300720c */ /* 0x000fc60000764270 */
[----:B------:R0:W-:Y:S10]  /*23b0*/  @P1 STG.E.U16 desc[UR38][R10.64], R24 ;  /* 0x000000180a001986 */ /* 0x0001f4000c101526 */
[----:B------:R-:W-:Y:S05]  /*23c0*/  @!P3 BRA `(.L_x_35) ;  /* 0x000000000004b947 */ /* 0x000fea0003800000 */
[----:B------:R1:W5:Y:S02]  /*23d0*/  LDG.E.LTC128B.U16 R5, desc[UR38][R6.64+0x2] ;  /* 0x0000022606057981 */ /* 0x000364000c1e1520 */
.L_x_35:
[----:B------:R-:W-:Y:S05]  /*23e0*/  BSYNC B1 ;  /* 0x0000000000017941 */ /* 0x000fea0003800000 */
.L_x_34:
[----:B-----5:R-:W-:Y:S01]  /*23f0*/  HADD2.F32 R103, -RZ, R5.H0_H0 ;  /* 0x20000005ff677230 */ /* 0x020fe20000004100 */
[----:B------:R-:W-:Y:S01]  /*2400*/  ISETP.GT.AND P2, PT, R3, 0x8, P2 ;  /* 0x000000080300780c */ /* 0x000fe20001744270 */
[----:B------:R-:W-:Y:S01]  /*2410*/  IMAD.WIDE.U32 R20, R104, R112, R14 ;  /* 0x0000007068147225 */ /* 0x000fe200078e000e */
[----:B0-----:R-:W-:-:S03]  /*2420*/  PRMT R24, R5, 0x7610, R24 ;  /* 0x0000761005187816 */ /* 0x001fc60000000018 */
[----:B------:R-:W-:Y:S01]  /*2430*/  FMUL R12, R103, R90 ;  /* 0x0000005a670c7220 */ /* 0x000fe20000400000 */
[----:B------:R-:W-:Y:S01]  /*2440*/  IMAD.IADD R111, R111, 0x1, R21 ;  /* 0x000000016f6f7824 */ /* 0x000fe200078e0215 */
[----:B------:R-:W-:Y:S02]  /*2450*/  IADD3 R108, P1, R108, R20, RZ ;  /* 0x000000146c6c7210 */ /* 0x000fe40007f3e0ff */
[----:B------:R-:W-:-:S03]  /*2460*/  FFMA R12, R25, R23, R12 ;  /* 0x00000017190c7223 */ /* 0x000fc6000000000c */
[----:B------:R-:W-:Y:S01]  /*2470*/  IMAD.X R13, R111, 0x1, R13, P1 ;  /* 0x000000016f0d7824 */ /* 0x000fe200008e060d */
[C---:B------:R-:W-:Y:S02]  /*2480*/  LEA R14, P1, R108.reuse, R114, 0x1 ;  /* 0x000000726c0e7211 */ /* 0x040fe400078208ff */
[----:B------:R-:W-:Y:S02]  /*2490*/  F2FP.F16.F32.PACK_AB R12, RZ, R12 ;  /* 0x0000000cff0c723e */ /* 0x000fe400000000ff */
[----:B------:R-:W-:Y:S02]  /*24a0*/  LEA.HI.X R15, R108, R115, R13, 0x1, P1 ;  /* 0x000000736c0f7211 */ /* 0x000fe400008f0c0d */
[----:B------:R-:W-:-:S05]  /*24b0*/  PRMT R21, R12, 0x7610, R21 ;  /* 0x000076100c157816 */ /* 0x000fca0000000015 */
[----:B------:R0:W-:Y:S04]  /*24c0*/  @P3 STG.E.U16 desc[UR38][R10.64+0x2], R21 ;  /* 0x000002150a003986 */ /* 0x0001e8000c101526 */
[----:B------:R-:W2:Y:S01]  /*24d0*/  @P2 LDG.E.LTC128B.U16 R24, desc[UR38][R14.64] ;  /* 0x000000260e182981 */ /* 0x000ea2000c1e1520 */
[----:B------:R-:W-:Y:S01]  /*24e0*/  IADD3 R20, P1, R8, R20, RZ ;  /* 0x0000001408147210 */ /* 0x000fe20007f3e0ff */
[----:B------:R-:W-:Y:S01]  /*24f0*/  BSSY B1, `(.L_x_36) ;  /* 0x0000011000017945 */ /* 0x000fe20003800000 */
[----:B------:R-:W-:Y:S02]  /*2500*/  SHF.L.U64.HI R13, R91, 0x1, R92 ;  /* 0x000000015b0d7819 */ /* 0x000fe4000001025c */
[----:B------:R-:W-:Y:S01]  /*2510*/  ISETP.GT.AND P0, PT, R3, 0x8, P0 ;  /* 0x000000080300780c */ /* 0x000fe20000704270 */
[----:B0-----:R-:W-:Y:S01]  /*2520*/  IMAD.X R21, R9, 0x1, R111, P1 ;  /* 0x0000000109157824 */ /* 0x001fe200008e066f */
[----:B------:R-:W-:Y:S01]  /*2530*/  LEA R12, P1, R91, R10, 0x1 ;  /* 0x0000000a5b0c7211 */ /* 0x000fe200078208ff */
[----:B------:R-:W-:-:S04]  /*2540*/  IMAD.WIDE.U32 R20, R101, R110, R20 ;  /* 0x0000006e65147225 */ /* 0x000fc800078e0014 */
[----:B------:R-:W-:Y:S01]  /*2550*/  IMAD.X R13, R13, 0x1, R11, P1 ;  /* 0x000000010d0d7824 */ /* 0x000fe200008e060b */
[----:B------:R-:W-:Y:S01]  /*2560*/  LEA R8, P3, R20, R114, 0x1 ;  /* 0x0000007214087211 */ /* 0x000fe200078608ff */
[----:B------:R-:W-:-:S05]  /*2570*/  IMAD.IADD R9, R107, 0x1, R21 ;  /* 0x000000016b097824 */ /* 0x000fca00078e0215 */
[----:B------:R-:W-:Y:S01]  /*2580*/  LEA.HI.X R9, R20, R115, R9, 0x1, P3 ;  /* 0x0000007314097211 */ /* 0x000fe200018f0c09 */
[----:B--2---:R-:W-:-:S05]  /*2590*/  HADD2.F32 R5, -RZ, R24.H0_H0 ;  /* 0x20000018ff057230 */ /* 0x004fca0000004100 */
[----:B------:R-:W-:-:S04]  /*25a0*/  FMUL R5, R5, R90 ;  /* 0x0000005a05057220 */ /* 0x000fc80000400000 */
[----:B------:R-:W-:-:S05]  /*25b0*/  FFMA R5, R26, R23, R5 ;  /* 0x000000171a057223 */ /* 0x000fca0000000005 */
[----:B------:R-:W-:-:S05]  /*25c0*/  F2FP.F16.F32.PACK_AB R5, RZ, R5 ;  /* 0x00000005ff05723e */ /* 0x000fca00000000ff */
[----:B------:R0:W-:Y:S01]  /*25d0*/  @P2 STG.E.U16 desc[UR38][R12.64], R5 ;  /* 0x000000050c002986 */ /* 0x0001e2000c101526 */
[----:B------:R-:W-:Y:S05]  /*25e0*/  @!P0 BRA `(.L_x_37) ;  /* 0x0000000000048947 */ /* 0x000fea0003800000 */
[----:B------:R2:W5:Y:S02]  /*25f0*/  LDG.E.LTC128B.U16 R24, desc[UR38][R8.64+0x2] ;  /* 0x0000022608187981 */ /* 0x000564000c1e1520 */
.L_x_37:
[----:B------:R-:W-:Y:S05]  /*2600*/  BSYNC B1 ;  /* 0x0000000000017941 */ /* 0x000fea0003800000 */
.L_x_36:
[----:B0----5:R-:W-:Y:S01]  /*2610*/  HADD2.F32 R5, -RZ, R24.H0_H0 ;  /* 0x20000018ff057230 */ /* 0x021fe20000004100 */
[----:B------:R-:W-:Y:S01]  /*2620*/  ISETP.GT.AND P1, PT, R4, 0x8, PT ;  /* 0x000000080400780c */ /* 0x000fe20003f24270 */
[----:B------:R-:W-:Y:S03]  /*2630*/  BSSY B1, `(.L_x_38) ;  /* 0x0000008000017945 */ /* 0x000fe60003800000 */
[----:B------:R-:W-:Y:S01]  /*2640*/  FMUL R14, R5, R90 ;  /* 0x0000005a050e7220 */ /* 0x000fe20000400000 */
[----:B------:R-:W-:-:S03]  /*2650*/  ISETP.GT.AND P2, PT, R3, RZ, P1 ;  /* 0x000000ff0300720c */ /* 0x000fc60000f44270 */
[----:B------:R-:W-:-:S05]  /*2660*/  FFMA R14, R27, R23, R14 ;  /* 0x000000171b0e7223 */ /* 0x000fca000000000e */
[----:B------:R-:W-:-:S05]  /*2670*/  F2FP.F16.F32.PACK_AB R14, RZ, R14 ;  /* 0x0000000eff0e723e */ /* 0x000fca00000000ff */
[----:B------:R0:W-:Y:S01]  /*2680*/  @P0 STG.E.U16 desc[UR38][R12.64+0x2], R14 ;  /* 0x0000020e0c000986 */ /* 0x0001e2000c101526 */
[----:B------:R-:W-:Y:S05]  /*2690*/  @!P2 BRA `(.L_x_39) ;  /* 0x000000000004a947 */ /* 0x000fea0003800000 */
[----:B------:R3:W5:Y:S02]  /*26a0*/  LDG.E.LTC128B.U16 R24, desc[UR38][R6.64+0x10] ;  /* 0x0000102606187981 */ /* 0x000764000c1e1520 */
.L_x_39:
[----:B------:R-:W-:Y:S05]  /*26b0*/  BSYNC B1 ;  /* 0x0000000000017941 */ /* 0x000fea0003800000 */
.L_x_38:
[----:B-----5:R-:W-:Y:S01]  /*26c0*/  HADD2.F32 R5, -RZ, R24.H0_H0 ;  /* 0x20000018ff057230 */ /* 0x020fe20000004100 */
        /* <DEDUP_REMOVED lines=9> */
.L_x_41:
[----:B------:R-:W-:Y:S05]  /*2760*/  BSYNC B1 ;  /* 0x0000000000017941 */ /* 0x000fea0003800000 */
.L_x_40:
[----:B----45:R-:W-:Y:S01]  /*2770*/  HADD2.F32 R5, -RZ, R24.H0_H0 ;  /* 0x20000018ff057230 */ /* 0x030fe20000004100 */
[----:B------:R-:W-:Y:S01]  /*2780*/  ISETP.GT.AND P1, PT, R3, 0x8, P1 ;  /* 0x000000080300780c */ /* 0x000fe20000f24270 */
[----:B------:R-:W-:Y:S03]  /*2790*/  BSSY B1, `(.L_x_42) ;  /* 0x0000007000017945 */ /* 0x000fe60003800000 */
[----:B0-----:R-:W-:-:S04]  /*27a0*/  FMUL R14, R5, R90 ;  /* 0x0000005a050e7220 */ /* 0x001fc80000400000 */
[----:B------:R-:W-:-:S05]  /*27b0*/  FFMA R14, R29, R23, R14 ;  /* 0x000000171d0e7223 */ /* 0x000fca000000000e */
[----:B------:R-:W-:-:S05]  /*27c0*/  F2FP.F16.F32.PACK_AB R14, RZ, R14 ;  /* 0x0000000eff0e723e */ /* 0x000fca00000000ff */
[----:B------:R0:W-:Y:S01]  /*27d0*/  @P3 STG.E.U16 desc[UR38][R10.64+0x12], R14 ;  /* 0x0000120e0a003986 */ /* 0x0001e2000c101526 */
[----:B------:R-:W-:Y:S05]  /*27e0*/  @!P1 BRA `(.L_x_43) ;  /* 0x0000000000049947 */ /* 0x000fea0003800000 */
[----:B------:R4:W5:Y:S02]  /*27f0*/  LDG.E.LTC128B.U16 R24, desc[UR38][R8.64+0x10] ;  /* 0x0000102608187981 */ /* 0x000964000c1e1520 */
.L_x_43:
[----:B------:R-:W-:Y:S05]  /*2800*/  BSYNC B1 ;  /* 0x0000000000017941 */ /* 0x000fea0003800000 */
.L_x_42:
[----:B-----5:R-:W-:Y:S01]  /*2810*/  HADD2.F32 R5, -RZ, R24.H0_H0 ;  /* 0x20000018ff057230 */ /* 0x020fe20000004100 */
[----:B------:R-:W-:Y:S01]  /*2820*/  ISETP.GT.AND P0, PT, R3, 0x8, P0 ;  /* 0x000000080300780c */ /* 0x000fe20000704270 */
[----:B------:R-:W-:Y:S03]  /*2830*/  BSSY B1, `(.L_x_44) ;  /* 0x0000007000017945 */ /* 0x000fe60003800000 */
[----:B------:R-:W-:-:S04]  /*2840*/  FMUL R5, R5, R90 ;  /* 0x0000005a05057220 */ /* 0x000fc80000400000 */
[----:B------:R-:W-:-:S05]  /*2850*/  FFMA R5, R30, R23, R5 ;  /* 0x000000171e057223 */ /* 0x000fca0000000005 */
[----:B------:R-:W-:-:S05]  /*2860*/  F2FP.F16.F32.PACK_AB R5, RZ, R5 ;  /* 0x00000005ff05723e */ /* 0x000fca00000000ff */
[----:B------:R0:W-:Y:S01]  /*2870*/  @P1 STG.E.U16 desc[UR38][R12.64+0x10], R5 ;  /* 0x000010050c001986 */ /* 0x0001e2000c101526 */
[----:B------:R-:W-:Y:S05]  /*2880*/  @!P0 BRA `(.L_x_45) ;  /* 0x0000000000048947 */ /* 0x000fea0003800000 */
[----:B------:R0:W5:Y:S02]  /*2890*/  LDG.E.LTC128B.U16 R24, desc[UR38][R8.64+0x12] ;  /* 0x0000122608187981 */ /* 0x000164000c1e1520 */
.L_x_45:
[----:B------:R-:W-:Y:S05]  /*28a0*/  BSYNC B1 ;  /* 0x0000000000017941 */ /* 0x000fea0003800000 */
.L_x_44:
        /* <DEDUP_REMOVED lines=10> */
.L_x_47:
[----:B------:R-:W-:Y:S05]  /*2950*/  BSYNC B1 ;  /* 0x0000000000017941 */ /* 0x000fea0003800000 */
.L_x_46:
        /* <DEDUP_REMOVED lines=10> */
.L_x_49:
[----:B------:R-:W-:Y:S05]  /*2a00*/  BSYNC B1 ;  /* 0x0000000000017941 */ /* 0x000fea0003800000 */
.L_x_48:
[----:B0----5:R-:W-:Y:S01]  /*2a10*/  HADD2.F32 R5, -RZ, R24.H0_H0 ;  /* 0x20000018ff057230 */ /* 0x021fe20000004100 */
        /* <DEDUP_REMOVED lines=8> */
.L_x_51:
[----:B------:R-:W-:Y:S05]  /*2aa0*/  BSYNC B1 ;  /* 0x0000000000017941 */ /* 0x000fea0003800000 */
.L_x_50:
        /* <DEDUP_REMOVED lines=9> */
.L_x_53:
[----:B------:R-:W-:Y:S05]  /*2b40*/  BSYNC B1 ;  /* 0x0000000000017941 */ /* 0x000fea0003800000 */
.L_x_52:
        /* <DEDUP_REMOVED lines=10> */
.L_x_55:
[----:B------:R-:W-:Y:S05]  /*2bf0*/  BSYNC B1 ;  /* 0x0000000000017941 */ /* 0x000fea0003800000 */
.L_x_54:
        /* <DEDUP_REMOVED lines=10> */
.L_x_57:
[----:B------:R-:W-:Y:S05]  /*2ca0*/  BSYNC B1 ;  /* 0x0000000000017941 */ /* 0x000fea0003800000 */
.L_x_56:
        /* <DEDUP_REMOVED lines=9> */
.L_x_59:
[----:B------:R-:W-:Y:S05]  /*2d40*/  BSYNC B1 ;  /* 0x0000000000017941 */ /* 0x000fea0003800000 */
.L_x_58:
        /* <DEDUP_REMOVED lines=9> */
.L_x_61:
[----:B------:R-:W-:Y:S05]  /*2de0*/  BSYNC B1 ;  /* 0x0000000000017941 */ /* 0x000fea0003800000 */
.L_x_60:
        /* <DEDUP_REMOVED lines=10> */
.L_x_63:
[----:B------:R-:W-:Y:S05]  /*2e90*/  BSYNC B1 ;  /* 0x0000000000017941 */ /* 0x000fea0003800000 */
.L_x_62:
        /* <DEDUP_REMOVED lines=10> */
.L_x_65:
[----:B------:R-:W-:Y:S05]  /*2f40*/  BSYNC B1 ;  /* 0x0000000000017941 */ /* 0x000fea0003800000 */
.L_x_64:
        /* <DEDUP_REMOVED lines=9> */
.L_x_67:
[----:B------:R-:W-:Y:S05]  /*2fe0*/  BSYNC B1 ;  /* 0x0000000000017941 */ /* 0x000fea0003800000 */
.L_x_66:
        /* <DEDUP_REMOVED lines=9> */
.L_x_69:
[----:B------:R-:W-:Y:S05]  /*3080*/  BSYNC B1 ;  /* 0x0000000000017941 */ /* 0x000fea0003800000 */
.L_x_68:
        /* <DEDUP_REMOVED lines=10> */
.L_x_71:
[----:B------:R-:W-:Y:S05]  /*3130*/  BSYNC B1 ;  /* 0x0000000000017941 */ /* 0x000fea0003800000 */
.L_x_70:
        /* <DEDUP_REMOVED lines=10> */
.L_x_73:
[----:B------:R-:W-:Y:S05]  /*31e0*/  BSYNC B1 ;  /* 0x0000000000017941 */ /* 0x000fea0003800000 */
.L_x_72:
        /* <DEDUP_REMOVED lines=9> */
.L_x_75:
[----:B------:R-:W-:Y:S05]  /*3280*/  BSYNC B1 ;  /* 0x0000000000017941 */ /* 0x000fea0003800000 */
.L_x_74:
        /* <DEDUP_REMOVED lines=9> */
.L_x_77:
[----:B------:R-:W-:Y:S05]  /*3320*/  BSYNC B1 ;  /* 0x0000000000017941 */ /* 0x000fea0003800000 */
.L_x_76:
        /* <DEDUP_REMOVED lines=10> */
.L_x_79:
[----:B------:R-:W-:Y:S05]  /*33d0*/  BSYNC B1 ;  /* 0x0000000000017941 */ /* 0x000fea0003800000 */
.L_x_78:
        /* <DEDUP_REMOVED lines=10> */
.L_x_81:
[----:B------:R-:W-:Y:S05]  /*3480*/  BSYNC B1 ;  /* 0x0000000000017941 */ /* 0x000fea0003800000 */
.L_x_80:
        /* <DEDUP_REMOVED lines=9> */
.L_x_83:
[----:B------:R-:W-:Y:S05]  /*3520*/  BSYNC B1 ;  /* 0x0000000000017941 */ /* 0x000fea0003800000 */
.L_x_82:
        /* <DEDUP_REMOVED lines=9> */
.L_x_85:
[----:B------:R-:W-:Y:S05]  /*35c0*/  BSYNC B1 ;  /* 0x0000000000017941 */ /* 0x000fea0003800000 */
.L_x_84:
        /* <DEDUP_REMOVED lines=10> */
.L_x_87:
[----:B------:R-:W-:Y:S05]  /*3670*/  BSYNC B1 ;  /* 0x0000000000017941 */ /* 0x000fea0003800000 */
.L_x_86:
        /* <DEDUP_REMOVED lines=10> */
.L_x_89:
[----:B------:R-:W-:Y:S05]  /*3720*/  BSYNC B1 ;  /* 0x0000000000017941 */ /* 0x000fea0003800000 */
.L_x_88:
        /* <DEDUP_REMOVED lines=9> */
.L_x_91:
[----:B------:R-:W-:Y:S05]  /*37c0*/  BSYNC B1 ;  /* 0x0000000000017941 */ /* 0x000fea0003800000 */
.L_x_90:
        /* <DEDUP_REMOVED lines=9> */
.L_x_93:
[----:B------:R-:W-:Y:S05]  /*3860*/  BSYNC B1 ;  /* 0x0000000000017941 */ /* 0x000fea0003800000 */
.L_x_92:
        /* <DEDUP_REMOVED lines=10> */
.L_x_95:
[----:B------:R-:W-:Y:S05]  /*3910*/  BSYNC B1 ;  /* 0x0000000000017941 */ /* 0x000fea0003800000 */
.L_x_94:
        /* <DEDUP_REMOVED lines=10> */
.L_x_97:
[----:B------:R-:W-:Y:S05]  /*39c0*/  BSYNC B1 ;  /* 0x0000000000017941 */ /* 0x000fea0003800000 */
.L_x_96:
        /* <DEDUP_REMOVED lines=9> */
.L_x_99:
[----:B------:R-:W-:Y:S05]  /*3a60*/  BSYNC B1 ;  /* 0x0000000000017941 */ /* 0x000fea0003800000 */
.L_x_98:
        /* <DEDUP_REMOVED lines=9> */
.L_x_101:
[----:B------:R-:W-:Y:S05]  /*3b00*/  BSYNC B1 ;  /* 0x0000000000017941 */ /* 0x000fea0003800000 */
.L_x_100:
        /* <DEDUP_REMOVED lines=10> */
.L_x_103:
[----:B------:R-:W-:Y:S05]  /*3bb0*/  BSYNC B1 ;  /* 0x0000000000017941 */ /* 0x000fea0003800000 */
.L_x_102:
        /* <DEDUP_REMOVED lines=10> */
.L_x_105:
[----:B------:R-:W-:Y:S05]  /*3c60*/  BSYNC B1 ;  /* 0x0000000000017941 */ /* 0x000fea0003800000 */
.L_x_104:
        /* <DEDUP_REMOVED lines=9> */
.L_x_107:
[----:B------:R-:W-:Y:S05]  /*3d00*/  BSYNC B1 ;  /* 0x0000000000017941 */ /* 0x000fea0003800000 */
.L_x_106:
        /* <DEDUP_REMOVED lines=9> */
.L_x_109:
[----:B------:R-:W-:Y:S05]  /*3da0*/  BSYNC B1 ;  /* 0x0000000000017941 */ /* 0x000fea0003800000 */
.L_x_108:
        /* <DEDUP_REMOVED lines=10> */
.L_x_111:
[----:B------:R-:W-:Y:S05]  /*3e50*/  BSYNC B1 ;  /* 0x0000000000017941 */ /* 0x000fea0003800000 */
.L_x_110:
        /* <DEDUP_REMOVED lines=10> */
.L_x_113:
[----:B------:R-:W-:Y:S05]  /*3f00*/  BSYNC B1 ;  /* 0x0000000000017941 */ /* 0x000fea0003800000 */
.L_x_112:
        /* <DEDUP_REMOVED lines=9> */
.L_x_115:
[----:B------:R-:W-:Y:S05]  /*3fa0*/  BSYNC B1 ;  /* 0x0000000000017941 */ /* 0x000fea0003800000 */
.L_x_114:
        /* <DEDUP_REMOVED lines=9> */
.L_x_117:
[----:B------:R-:W-:Y:S05]  /*4040*/  BSYNC B1 ;  /* 0x0000000000017941 */ /* 0x000fea0003800000 */
.L_x_116:
        /* <DEDUP_REMOVED lines=10> */
.L_x_119:
[----:B------:R-:W-:Y:S05]  /*40f0*/  BSYNC B1 ;  /* 0x0000000000017941 */ /* 0x000fea0003800000 */
.L_x_118:
        /* <DEDUP_REMOVED lines=10> */
.L_x_121:
[----:B------:R-:W-:Y:S05]  /*41a0*/  BSYNC B1 ;  /* 0x0000000000017941 */ /* 0x000fea0003800000 */
.L_x_120:
        /* <DEDUP_REMOVED lines=9> */
.L_x_123:
[----:B------:R-:W-:Y:S05]  /*4240*/  BSYNC B1 ;  /* 0x0000000000017941 */ /* 0x000fea0003800000 */
.L_x_122:
        /* <DEDUP_REMOVED lines=9> */
.L_x_125:
[----:B------:R-:W-:Y:S05]  /*42e0*/  BSYNC B1 ;  /* 0x0000000000017941 */ /* 0x000fea0003800000 */
.L_x_124:
        /* <DEDUP_REMOVED lines=10> */
.L_x_127:
[----:B------:R-:W-:Y:S05]  /*4390*/  BSYNC B1 ;  /* 0x0000000000017941 */ /* 0x000fea0003800000 */
.L_x_126:
        /* <DEDUP_REMOVED lines=10> */
.L_x_129:
[----:B------:R-:W-:Y:S05]  /*4440*/  BSYNC B1 ;  /* 0x0000000000017941 */ /* 0x000fea0003800000 */
.L_x_128:
        /* <DEDUP_REMOVED lines=9> */
.L_x_131:
[----:B------:R-:W-:Y:S05]  /*44e0*/  BSYNC B1 ;  /* 0x0000000000017941 */ /* 0x000fea0003800000 */
.L_x_130:
        /* <DEDUP_REMOVED lines=9> */
.L_x_133:
[----:B------:R-:W-:Y:S05]  /*4580*/  BSYNC B1 ;  /* 0x0000000000017941 */ /* 0x000fea0003800000 */
.L_x_132:
        /* <DEDUP_REMOVED lines=10> */
.L_x_135:
[----:B------:R-:W-:Y:S05]  /*4630*/  BSYNC B1 ;  /* 0x0000000000017941 */ /* 0x000fea0003800000 */
.L_x_134:
        /* <DEDUP_REMOVED lines=10> */
.L_x_137:
[----:B------:R-:W-:Y:S05]  /*46e0*/  BSYNC B1 ;  /* 0x0000000000017941 */ /* 0x000fea0003800000 */
.L_x_136:
        /* <DEDUP_REMOVED lines=9> */
.L_x_139:
[----:B------:R-:W-:Y:S05]  /*4780*/  BSYNC B1 ;  /* 0x0000000000017941 */ /* 0x000fea0003800000 */
.L_x_138:
        /* <DEDUP_REMOVED lines=9> */
.L_x_141:
[----:B------:R-:W-:Y:S05]  /*4820*/  BSYNC B1 ;  /* 0x0000000000017941 */ /* 0x000fea0003800000 */
.L_x_140:
        /* <DEDUP_REMOVED lines=10> */
.L_x_143:
[----:B------:R-:W-:Y:S05]  /*48d0*/  BSYNC B1 ;  /* 0x0000000000017941 */ /* 0x000fea0003800000 */
.L_x_142:
        /* <DEDUP_REMOVED lines=10> */
.L_x_145:
[----:B------:R-:W-:Y:S05]  /*4980*/  BSYNC B1 ;  /* 0x0000000000017941 */ /* 0x000fea0003800000 */
.L_x_144:
        /* <DEDUP_REMOVED lines=9> */
.L_x_147:
[----:B------:R-:W-:Y:S05]  /*4a20*/  BSYNC B1 ;  /* 0x0000000000017941 */ /* 0x000fea0003800000 */
.L_x_146:
        /* <DEDUP_REMOVED lines=9> */
.L_x_149:
[----:B------:R-:W-:Y:S05]  /*4ac0*/  BSYNC B1 ;  /* 0x0000000000017941 */ /* 0x000fea0003800000 */
.L_x_148:
        /* <DEDUP_REMOVED lines=10> */
.L_x_151:
[----:B------:R-:W-:Y:S05]  /*4b70*/  BSYNC B1 ;  /* 0x0000000000017941 */ /* 0x000fea0003800000 */
.L_x_150:
[----:B-----5:R-:W-:Y:S01]  /*4b80*/  HADD2.F32 R5, -RZ, R24.H0_H0 ;  /* 0x20000018ff057230 */ /* 0x020fe20000004100 */
[----:B------:R-:W-:Y:S01]  /*4b90*/  ISETP.GT.AND P0, PT, R4, 0x79, PT ;  /* 0x000000790400780c */ /* 0x000fe20003f04270 */
[----:B------:R-:W-:Y:S01]  /*4ba0*/  @P2 IMAD.MOV.U32 R4, RZ, RZ, R10 ;  /* 0x000000ffff042224 */ /* 0x000fe200078e000a */
[----:B------:R-:W-:Y:S02]  /*4bb0*/  BSSY B1, `(.L_x_152) ;  /* 0x000000a000017945 */ /* 0x000fe40003800000 */
[----:B------:R-:W-:Y:S01]  /*4bc0*/  FMUL R5, R5, R90 ;  /* 0x0000005a05057220 */ /* 0x000fe20000400000 */
[----:B------:R-:W-:-:S03]  /*4bd0*/  ISETP.GT.AND P3, PT, R3, RZ, P0 ;  /* 0x000000ff0300720c */ /* 0x000fc60000764270 */
[----:B------:R-:W-:-:S05]  /*4be0*/  FFMA R5, R84, R23, R5 ;  /* 0x0000001754057223 */ /* 0x000fca0000000005 */
[----:B------:R-:W-:-:S04]  /*4bf0*/  F2FP.F16.F32.PACK_AB R5, RZ, R5 ;  /* 0x00000005ff05723e */ /* 0x000fc800000000ff */
[----:B0-----:R-:W-:Y:S01]  /*4c00*/  PRMT R14, R5, 0x7610, R14 ;  /* 0x00007610050e7816 */ /* 0x001fe2000000000e */
[----:B------:R-:W-:-:S05]  /*4c10*/  @P2 IMAD.MOV.U32 R5, RZ, RZ, R11 ;  /* 0x000000ffff052224 */ /* 0x000fca00078e000b */
[----:B------:R0:W-:Y:S01]  /*4c20*/  @P2 STG.E.U16 desc[UR38][R4.64+0xf0], R14 ;  /* 0x0000f00e04002986 */ /* 0x0001e2000c101526 */
[----:B------:R-:W-:Y:S05]  /*4c30*/  @!P3 BRA `(.L_x_153) ;  /* 0x000000000004b947 */ /* 0x000fea0003800000 */
[----:B------:R0:W5:Y:S02]  /*4c40*/  LDG.E.LTC128B.U16 R24, desc[UR38][R6.64+0xf2] ;  /* 0x0000f22606187981 */ /* 0x000164000c1e1520 */
.L_x_153:
[----:B------:R-:W-:Y:S05]  /*4c50*/  BSYNC B1 ;  /* 0x0000000000017941 */ /* 0x000fea0003800000 */
.L_x_152:
        /* <DEDUP_REMOVED lines=9> */
.L_x_155:
[----:B------:R-:W-:Y:S05]  /*4cf0*/  BSYNC B1 ;  /* 0x0000000000017941 */ /* 0x000fea0003800000 */
.L_x_154:
[----:B-----5:R-:W-:Y:S01]  /*4d00*/  HADD2.F32 R5, -RZ, R24.H0_H0 ;  /* 0x20000018ff057230 */ /* 0x020fe20000004100 */
[----:B------:R-:W-:Y:S01]  /*4d10*/  ISETP.GT.AND P0, PT, R3, 0x8, P0 ;  /* 0x000000080300780c */ /* 0x000fe20000704270 */
[----:B0-----:R-:W-:Y:S01]  /*4d20*/  @P1 IMAD.MOV.U32 R4, RZ, RZ, R12 ;  /* 0x000000ffff041224 */ /* 0x001fe200078e000c */
[----:B------:R-:W-:Y:S02]  /*4d30*/  BSSY B1, `(.L_x_156) ;  /* 0x0000009000017945 */ /* 0x000fe40003800000 */
[----:B------:R-:W-:-:S04]  /*4d40*/  FMUL R5, R5, R90 ;  /* 0x0000005a05057220 */ /* 0x000fc80000400000 */
[----:B------:R-:W-:-:S05]  /*4d50*/  FFMA R5, R86, R23, R5 ;  /* 0x0000001756057223 */ /* 0x000fca0000000005 */
[----:B------:R-:W-:-:S04]  /*4d60*/  F2FP.F16.F32.PACK_AB R5, RZ, R5 ;  /* 0x00000005ff05723e */ /* 0x000fc800000000ff */
[----:B-1-3--:R-:W-:Y:S01]  /*4d70*/  PRMT R6, R5, 0x7610, R6 ;  /* 0x0000761005067816 */ /* 0x00afe20000000006 */
[----:B------:R-:W-:-:S05]  /*4d80*/  @P1 IMAD.MOV.U32 R5, RZ, RZ, R13 ;  /* 0x000000ffff051224 */ /* 0x000fca00078e000d */
[----:B------:R0:W-:Y:S01]  /*4d90*/  @P1 STG.E.U16 desc[UR38][R4.64+0xf0], R6 ;  /* 0x0000f00604001986 */ /* 0x0001e2000c101526 */
[----:B------:R-:W-:Y:S05]  /*4da0*/  @!P0 BRA `(.L_x_157) ;  /* 0x0000000000048947 */ /* 0x000fea0003800000 */
[----:B------:R1:W5:Y:S02]  /*4db0*/  LDG.E.LTC128B.U16 R24, desc[UR38][R8.64+0xf2] ;  /* 0x0000f22608187981 */ /* 0x000364000c1e1520 */
.L_x_157:
[----:B------:R-:W-:Y:S05]  /*4dc0*/  BSYNC B1 ;  /* 0x0000000000017941 */ /* 0x000fea0003800000 */
.L_x_156:
[----:B------:R-:W-:Y:S05]  /*4dd0*/  @!P0 BRA `(.L_x_158) ;  /* 0x0000001000e88947 */ /* 0x000fea0003800000 */
[----:B-----5:R-:W-:-:S05]  /*4de0*/  HADD2.F32 R3, -RZ, R24.H0_H0 ;  /* 0x20000018ff037230 */ /* 0x020fca0000004100 */
[----:B0-----:R-:W-:-:S04]  /*4df0*/  FMUL R4, R3, R90 ;  /* 0x0000005a03047220 */ /* 0x001fc80000400000 */
[----:B------:R-:W-:-:S05]  /*4e00*/  FFMA R4, R87, R23, R4 ;  /* 0x0000001757047223 */ /* 0x000fca0000000004 */
[----:B------:R-:W-:-:S05]  /*4e10*/  F2FP.F16.F32.PACK_AB R4, RZ, R4 ;  /* 0x00000004ff04723e */ /* 0x000fca00000000ff */
[----:B------:R3:W-:Y:S01]  /*4e20*/  STG.E.U16 desc[UR38][R12.64+0xf2], R4 ;  /* 0x0000f2040c007986 */ /* 0x0007e2000c101526 */
[----:B------:R-:W-:Y:S05]  /*4e30*/  BRA `(.L_x_158) ;  /* 0x0000001000d07947 */ /* 0x000fea0003800000 */
.L_x_33:
[----:B------:R-:W-:Y:S01]  /*4e40*/  ISETP.GT.AND P3, PT, R4, 0x1, PT ;  /* 0x000000010400780c */ /* 0x000fe20003f64270 */
[----:B------:R-:W-:Y:S01]  /*4e50*/  ULDC.64 UR4, c[0x0][0x5c0] ;  /* 0x0001700000047ab9 */ /* 0x000fe20000000a00 */
[-C--:B------:R-:W-:Y:S01]  /*4e60*/  FMUL R24, R24, R23.reuse ;  /* 0x0000001718187220 */ /* 0x080fe20000400000 */
[----:B------:R-:W-:Y:S01]  /*4e70*/  LEA R6, P4, R106, UR4, 0x1 ;  /* 0x000000046a067c11 */ /* 0x000fe2000f8808ff */
[-C--:B------:R-:W-:Y:S01]  /*4e80*/  FMUL R25, R25, R23.reuse ;  /* 0x0000001719197220 */ /* 0x080fe20000400000 */
[----:B------:R-:W-:Y:S01]  /*4e90*/  ISETP.GT.AND P0, PT, R3, RZ, P3 ;  /* 0x000000ff0300720c */ /* 0x000fe20001f04270 */
[-C--:B------:R-:W-:Y:S01]  /*4ea0*/  FMUL R26, R26, R23.reuse ;  /* 0x000000171a1a7220 */ /* 0x080fe20000400000 */
[----:B------:R-:W-:Y:S01]  /*4eb0*/  F2FP.F16.F32.PACK_AB R24, RZ, R24 ;  /* 0x00000018ff18723e */ /* 0x000fe200000000ff */
[-C--:B------:R-:W-:Y:S01]  /*4ec0*/  FMUL R27, R27, R23.reuse ;  /* 0x000000171b1b7220 */ /* 0x080fe20000400000 */
[----:B------:R-:W-:Y:S01]  /*4ed0*/  LEA.HI.X R7, R106, UR5, R103, 0x1, P4 ;  /* 0x000000056a077c11 */ /* 0x000fe2000a0f0c67 */
[----:B------:R-:W-:Y:S01]  /*4ee0*/  FMUL R28, R28, R23 ;  /* 0x000000171c1c7220 */ /* 0x000fe20000400000 */
[----:B------:R-:W-:Y:S01]  /*4ef0*/  F2FP.F16.F32.PACK_AB R25, RZ, R25 ;  /* 0x00000019ff19723e */ /* 0x000fe200000000ff */
[-C--:B------:R-:W-:Y:S01]  /*4f00*/  FMUL R29, R29, R23.reuse ;  /* 0x000000171d1d7220 */ /* 0x080fe20000400000 */
[----:B------:R-:W-:Y:S01]  /*4f10*/  ISETP.GT.AND P2, PT, R3, 0x8, P2 ;  /* 0x000000080300780c */ /* 0x000fe20001744270 */
[----:B------:R-:W-:Y:S01]  /*4f20*/  @P1 STG.E.U16 desc[UR38][R6.64], R24 ;  /* 0x0000001806001986 */ /* 0x000fe2000c101526 */
[----:B------:R-:W-:Y:S01]  /*4f30*/  ISETP.GT.AND P1, PT, R4, 0x8, PT ;  /* 0x000000080400780c */ /* 0x000fe20003f24270 */
[-C--:B------:R-:W-:Y:S01]  /*4f40*/  FMUL R30, R30, R23.reuse ;  /* 0x000000171e1e7220 */ /* 0x080fe20000400000 */
[C---:B------:R-:W-:Y:S01]  /*4f50*/  SHF.L.U64.HI R5, R91.reuse, 0x1, R92 ;  /* 0x000000015b057819 */ /* 0x040fe2000001025c */
[----:B------:R-:W-:Y:S01]  /*4f60*/  @P0 STG.E.U16 desc[UR38][R6.64+0x2], R25 ;  /* 0x0000021906000986 */ /* 0x000fe2000c101526 */
[----:B------:R-:W-:Y:S01]  /*4f70*/  LEA R8, P5, R91, R6, 0x1 ;  /* 0x000000065b087211 */ /* 0x000fe200078a08ff */
[-C--:B------:R-:W-:Y:S01]  /*4f80*/  FMUL R31, R31, R23.reuse ;  /* 0x000000171f1f7220 */ /* 0x080fe20000400000 */
[----:B------:R-:W-:Y:S01]  /*4f90*/  ISETP.GT.AND P3, PT, R3, 0x8, P3 ;  /* 0x000000080300780c */ /* 0x000fe20001f64270 */
[-C--:B------:R-:W-:Y:S01]  /*4fa0*/  FMUL R32, R32, R23.reuse ;  /* 0x0000001720207220 */ /* 0x080fe20000400000 */
[----:B------:R-:W-:Y:S01]  /*4fb0*/  ISETP.GT.AND P0, PT, R4, 0x9, PT ;  /* 0x000000090400780c */ /* 0x000fe20003f04270 */
[----:B------:R-:W-:Y:S01]  /*4fc0*/  IMAD.X R9, R5, 0x1, R7, P5 ;  /* 0x0000000105097824 */ /* 0x000fe200028e0607 */
[----:B------:R-:W-:Y:S01]  /*4fd0*/  ISETP.GT.AND P4, PT, R3, RZ, P1 ;  /* 0x000000ff0300720c */ /* 0x000fe20000f84270 */
[-C--:B------:R-:W-:Y:S01]  /*4fe0*/  FMUL R33, R33, R23.reuse ;  /* 0x0000001721217220 */ /* 0x080fe20000400000 */
[----:B------:R-:W-:Y:S01]  /*4ff0*/  F2FP.F16.F32.PACK_AB R26, RZ, R26 ;  /* 0x0000001aff1a723e */ /* 0x000fe200000000ff */
[-C--:B------:R-:W-:Y:S01]  /*5000*/  FMUL R34, R34, R23.reuse ;  /* 0x0000001722227220 */ /* 0x080fe20000400000 */
[----:B------:R-:W-:Y:S01]  /*5010*/  ISETP.GT.AND P5, PT, R3, RZ, P0 ;  /* 0x000000ff0300720c */ /* 0x000fe200007a4270 */
[----:B------:R-:W-:Y:S01]  /*5020*/  FMUL R35, R35, R23 ;  /* 0x0000001723237220 */ /* 0x000fe20000400000 */
[----:B------:R-:W-:Y:S01]  /*5030*/  F2FP.F16.F32.PACK_AB R27, RZ, R27 ;  /* 0x0000001bff1b723e */ /* 0x000fe200000000ff */
[----:B------:R-:W-:Y:S01]  /*5040*/  @P2 STG.E.U16 desc[UR38][R8.64], R26 ;  /* 0x0000001a08002986 */ /* 0x000fe2000c101526 */
[----:B------:R-:W-:Y:S01]  /*5050*/  F2FP.F16.F32.PACK_AB R28, RZ, R28 ;  /* 0x0000001cff1c723e */ /* 0x000fe200000000ff */
[-C--:B------:R-:W-:Y:S01]  /*5060*/  FMUL R36, R36, R23.reuse ;  /* 0x0000001724247220 */ /* 0x080fe20000400000 */
[----:B------:R-:W-:Y:S01]  /*5070*/  ISETP.GT.AND P2, PT, R3, 0x8, P1 ;  /* 0x000000080300780c */ /* 0x000fe20000f44270 */
[----:B------:R-:W-:Y:S01]  /*5080*/  @P3 STG.E.U16 desc[UR38][R8.64+0x2], R27 ;  /* 0x0000021b08003986 */ /* 0x000fe2000c101526 */
[----:B------:R-:W-:Y:S01]  /*5090*/  ISETP.GT.AND P1, PT, R4, 0x10, PT ;  /* 0x000000100400780c */ /* 0x000fe20003f24270 */
[----:B------:R-:W-:Y:S01]  /*50a0*/  FMUL R37, R37, R23 ;  /* 0x0000001725257220 */ /* 0x000fe20000400000 */
[----:B------:R-:W-:Y:S01]  /*50b0*/  F2FP.F16.F32.PACK_AB R29, RZ, R29 ;  /* 0x0000001dff1d723e */ /* 0x000fe200000000ff */
[----:B------:R-:W-:Y:S01]  /*50c0*/  @P4 STG.E.U16 desc[UR38][R6.64+0x10], R28 ;  /* 0x0000101c06004986 */ /* 0x000fe2000c101526 */
[C---:B------:R-:W-:Y:S01]  /*50d0*/  ISETP.GT.AND P3, PT, R3.reuse, 0x8, P0 ;  /* 0x000000080300780c */ /* 0x040fe20000764270 */
[-C--:B------:R-:W-:Y:S01]  /*50e0*/  FMUL R38, R38, R23.reuse ;  /* 0x0000001726267220 */ /* 0x080fe20000400000 */
[----:B------:R-:W-:Y:S01]  /*50f0*/  ISETP.GT.AND P0, PT, R4, 0x11, PT ;  /* 0x000000110400780c */ /* 0x000fe20003f04270 */
[----:B------:R-:W-:Y:S01]  /*5100*/  @P5 STG.E.U16 desc[UR38][R6.64+0x12], R29 ;  /* 0x0000121d06005986 */ /* 0x000fe2000c101526 */
        /* <DEDUP_REMOVED lines=161> */
[----:B------:R-:W-:Y:S01]  /*5b20*/  FMUL R87, R87, R23 ;  /* 0x0000001757577220 */ /* 0x000fe20000400000 */
[----:B------:R-:W-:-:S02]  /*5b30*/  F2FP.F16.F32.PACK_AB R62, RZ, R62 ;  /* 0x0000003eff3e723e */ /* 0x000fc400000000ff */
[C---:B------:R-:W-:Y:S02]  /*5b40*/  ISETP.GT.AND P5, PT, R3.reuse, RZ, P0 ;  /* 0x000000ff0300720c */ /* 0x040fe400007a4270 */
[----:B------:R-:W-:Y:S01]  /*5b50*/  F2FP.F16.F32.PACK_AB R63, RZ, R63 ;  /* 0x0000003fff3f723e */ /* 0x000fe200000000ff */
[----:B------:R-:W-:Y:S01]  /*5b60*/  @P2 STG.E.U16 desc[UR38][R8.64+0x90], R62 ;  /* 0x0000903e08002986 */ /* 0x000fe2000c101526 */
[----:B------:R-:W-:Y:S02]  /*5b70*/  F2FP.F16.F32.PACK_AB R64, RZ, R64 ;  /* 0x00000040ff40723e */ /* 0x000fe400000000ff */
[C---:B------:R-:W-:Y:S01]  /*5b80*/  ISETP.GT.AND P2, PT, R3.reuse, 0x8, P1 ;  /* 0x000000080300780c */ /* 0x040fe20000f44270 */
[----:B------:R-:W-:Y:S01]  /*5b90*/  @P3 STG.E.U16 desc[UR38][R8.64+0x92], R63 ;  /* 0x0000923f08003986 */ /* 0x000fe2000c101526 */
[----:B------:R-:W-:Y:S02]  /*5ba0*/  ISETP.GT.AND P1, PT, R4, 0x58, PT ;  /* 0x000000580400780c */ /* 0x000fe40003f24270 */
[----:B------:R-:W-:Y:S01]  /*5bb0*/  F2FP.F16.F32.PACK_AB R65, RZ, R65 ;  /* 0x00000041ff41723e */ /* 0x000fe200000000ff */
[----:B------:R-:W-:Y:S01]  /*5bc0*/  @P4 STG.E.U16 desc[UR38][R6.64+0xa0], R64 ;  /* 0x0000a04006004986 */ /* 0x000fe2000c101526 */
[----:B------:R-:W-:-:S02]  /*5bd0*/  ISETP.GT.AND P3, PT, R3, 0x8, P0 ;  /* 0x000000080300780c */ /* 0x000fc40000764270 */
[----:B------:R-:W-:Y:S01]  /*5be0*/  ISETP.GT.AND P0, PT, R4, 0x59, PT ;  /* 0x000000590400780c */ /* 0x000fe20003f04270 */
[----:B------:R-:W-:Y:S01]  /*5bf0*/  @P5 STG.E.U16 desc[UR38][R6.64+0xa2], R65 ;  /* 0x0000a24106005986 */ /* 0x000fe2000c101526 */
[C---:B------:R-:W-:Y:S02]  /*5c00*/  ISETP.GT.AND P4, PT, R3.reuse, RZ, P1 ;  /* 0x000000ff0300720c */ /* 0x040fe40000f84270 */
[----:B------:R-:W-:Y:S02]  /*5c10*/  F2FP.F16.F32.PACK_AB R66, RZ, R66 ;  /* 0x00000042ff42723e */ /* 0x000fe400000000ff */
[----:B------:R-:W-:Y:S02]  /*5c20*/  ISETP.GT.AND P5, PT, R3, RZ, P0 ;  /* 0x000000ff0300720c */ /* 0x000fe400007a4270 */
[----:B------:R-:W-:Y:S01]  /*5c30*/  F2FP.F16.F32.PACK_AB R67, RZ, R67 ;  /* 0x00000043ff43723e */ /* 0x000fe200000000ff */
[----:B------:R-:W-:Y:S01]  /*5c40*/  @P2 STG.E.U16 desc[UR38][R8.64+0xa0], R66 ;  /* 0x0000a04208002986 */ /* 0x000fe2000c101526 */
[----:B------:R-:W-:-:S02]  /*5c50*/  F2FP.F16.F32.PACK_AB R68, RZ, R68 ;  /* 0x00000044ff44723e */ /* 0x000fc400000000ff */
[C---:B------:R-:W-:Y:S01]  /*5c60*/  ISETP.GT.AND P2, PT, R3.reuse, 0x8, P1 ;  /* 0x000000080300780c */ /* 0x040fe20000f44270 */
[----:B------:R-:W-:Y:S01]  /*5c70*/  @P3 STG.E.U16 desc[UR38][R8.64+0xa2], R67 ;  /* 0x0000a24308003986 */ /* 0x000fe2000c101526 */
[C---:B------:R-:W-:Y:S02]  /*5c80*/  ISETP.GT.AND P1, PT, R4.reuse, 0x60, PT ;  /* 0x000000600400780c */ /* 0x040fe40003f24270 */
[----:B------:R-:W-:Y:S01]  /*5c90*/  F2FP.F16.F32.PACK_AB R69, RZ, R69 ;  /* 0x00000045ff45723e */ /* 0x000fe200000000ff */
[----:B------:R-:W-:Y:S01]  /*5ca0*/  @P4 STG.E.U16 desc[UR38][R6.64+0xb0], R68 ;  /* 0x0000b04406004986 */ /* 0x000fe2000c101526 */
[C---:B------:R-:W-:Y:S02]  /*5cb0*/  ISETP.GT.AND P3, PT, R3.reuse, 0x8, P0 ;  /* 0x000000080300780c */ /* 0x040fe40000764270 */
[----:B------:R-:W-:Y:S01]  /*5cc0*/  ISETP.GT.AND P0, PT, R4, 0x61, PT ;  /* 0x000000610400780c */ /* 0x000fe20003f04270 */
[----:B------:R-:W-:Y:S01]  /*5cd0*/  @P5 STG.E.U16 desc[UR38][R6.64+0xb2], R69 ;  /* 0x0000b24506005986 */ /* 0x000fe2000c101526 */
[----:B------:R-:W-:-:S02]  /*5ce0*/  ISETP.GT.AND P4, PT, R3, RZ, P1 ;  /* 0x000000ff0300720c */ /* 0x000fc40000f84270 */
[C---:B------:R-:W-:Y:S02]  /*5cf0*/  ISETP.GT.AND P5, PT, R3.reuse, RZ, P0 ;  /* 0x000000ff0300720c */ /* 0x040fe400007a4270 */
[----:B------:R-:W-:Y:S02]  /*5d00*/  F2FP.F16.F32.PACK_AB R70, RZ, R70 ;  /* 0x00000046ff46723e */ /* 0x000fe400000000ff */
[----:B------:R-:W-:Y:S02]  /*5d10*/  F2FP.F16.F32.PACK_AB R71, RZ, R71 ;  /* 0x00000047ff47723e */ /* 0x000fe400000000ff */
[----:B------:R-:W-:Y:S01]  /*5d20*/  F2FP.F16.F32.PACK_AB R72, RZ, R72 ;  /* 0x00000048ff48723e */ /* 0x000fe200000000ff */
[----:B------:R-:W-:Y:S01]  /*5d30*/  @P2 STG.E.U16 desc[UR38][R8.64+0xb0], R70 ;  /* 0x0000b04608002986 */ /* 0x000fe2000c101526 */
[----:B------:R-:W-:Y:S02]  /*5d40*/  F2FP.F16.F32.PACK_AB R73, RZ, R73 ;  /* 0x00000049ff49723e */ /* 0x000fe400000000ff */
[C---:B------:R-:W-:Y:S01]  /*5d50*/  ISETP.GT.AND P1, PT, R3.reuse, 0x8, P1 ;  /* 0x000000080300780c */ /* 0x040fe20000f24270 */
[----:B------:R-:W-:Y:S01]  /*5d60*/  @P3 STG.E.U16 desc[UR38][R8.64+0xb2], R71 ;  /* 0x0000b24708003986 */ /* 0x000fe2000c101526 */
[----:B------:R-:W-:-:S02]  /*5d70*/  ISETP.GT.AND P2, PT, R3, 0x8, P0 ;  /* 0x000000080300780c */ /* 0x000fc40000744270 */
[C---:B------:R-:W-:Y:S01]  /*5d80*/  ISETP.GT.AND P0, PT, R4.reuse, 0x69, PT ;  /* 0x000000690400780c */ /* 0x040fe20003f04270 */
[----:B------:R-:W-:Y:S01]  /*5d90*/  @P4 STG.E.U16 desc[UR38][R6.64+0xc0], R72 ;  /* 0x0000c04806004986 */ /* 0x000fe2000c101526 */
[----:B------:R-:W-:Y:S02]  /*5da0*/  ISETP.GT.AND P4, PT, R4, 0x68, PT ;  /* 0x000000680400780c */ /* 0x000fe40003f84270 */
[----:B------:R-:W-:Y:S01]  /*5db0*/  F2FP.F16.F32.PACK_AB R74, RZ, R74 ;  /* 0x0000004aff4a723e */ /* 0x000fe200000000ff */
[----:B------:R-:W-:Y:S01]  /*5dc0*/  @P5 STG.E.U16 desc[UR38][R6.64+0xc2], R73 ;  /* 0x0000c24906005986 */ /* 0x000fe2000c101526 */
[C---:B------:R-:W-:Y:S02]  /*5dd0*/  ISETP.GT.AND P5, PT, R3.reuse, RZ, P4 ;  /* 0x000000ff0300720c */ /* 0x040fe400027a4270 */
[----:B------:R-:W-:Y:S01]  /*5de0*/  ISETP.GT.AND P3, PT, R3, RZ, P0 ;  /* 0x000000ff0300720c */ /* 0x000fe20000764270 */
[----:B------:R-:W-:Y:S01]  /*5df0*/  @P1 STG.E.U16 desc[UR38][R8.64+0xc0], R74 ;  /* 0x0000c04a08001986 */ /* 0x000fe2000c101526 */
[----:B------:R-:W-:-:S02]  /*5e00*/  F2FP.F16.F32.PACK_AB R75, RZ, R75 ;  /* 0x0000004bff4b723e */ /* 0x000fc400000000ff */
[----:B------:R-:W-:Y:S02]  /*5e10*/  F2FP.F16.F32.PACK_AB R76, RZ, R76 ;  /* 0x0000004cff4c723e */ /* 0x000fe400000000ff */
[C---:B------:R-:W-:Y:S01]  /*5e20*/  ISETP.GT.AND P4, PT, R3.reuse, 0x8, P4 ;  /* 0x000000080300780c */ /* 0x040fe20002784270 */
[----:B------:R-:W-:Y:S01]  /*5e30*/  @P2 STG.E.U16 desc[UR38][R8.64+0xc2], R75 ;  /* 0x0000c24b08002986 */ /* 0x000fe2000c101526 */
[----:B------:R-:W-:Y:S02]  /*5e40*/  F2FP.F16.F32.PACK_AB R77, RZ, R77 ;  /* 0x0000004dff4d723e */ /* 0x000fe400000000ff */
[C---:B------:R-:W-:Y:S01]  /*5e50*/  ISETP.GT.AND P2, PT, R4.reuse, 0x71, PT ;  /* 0x000000710400780c */ /* 0x040fe20003f44270 */
[----:B------:R-:W-:Y:S01]  /*5e60*/  @P5 STG.E.U16 desc[UR38][R6.64+0xd0], R76 ;  /* 0x0000d04c06005986 */ /* 0x000fe2000c101526 */
[----:B------:R-:W-:Y:S02]  /*5e70*/  ISETP.GT.AND P5, PT, R3, 0x8, P0 ;  /* 0x000000080300780c */ /* 0x000fe400007a4270 */
[C---:B------:R-:W-:Y:S01]  /*5e80*/  ISETP.GT.AND P1, PT, R4.reuse, 0x78, PT ;  /* 0x000000780400780c */ /* 0x040fe20003f24270 */
[----:B------:R-:W-:Y:S01]  /*5e90*/  @P3 STG.E.U16 desc[UR38][R6.64+0xd2], R77 ;  /* 0x0000d24d06003986 */ /* 0x000fe2000c101526 */
[----:B------:R-:W-:-:S02]  /*5ea0*/  ISETP.GT.AND P3, PT, R4, 0x70, PT ;  /* 0x000000700400780c */ /* 0x000fc40003f64270 */
[----:B------:R-:W-:Y:S01]  /*5eb0*/  ISETP.GT.AND P0, PT, R4, 0x79, PT ;  /* 0x000000790400780c */ /* 0x000fe20003f04270 */
[----:B------:R-:W-:Y:S01]  /*5ec0*/  @P4 IMAD.MOV.U32 R4, RZ, RZ, R8 ;  /* 0x000000ffff044224 */ /* 0x000fe200078e0008 */
[----:B------:R-:W-:Y:S01]  /*5ed0*/  F2FP.F16.F32.PACK_AB R78, RZ, R78 ;  /* 0x0000004eff4e723e */ /* 0x000fe200000000ff */
[----:B------:R-:W-:Y:S01]  /*5ee0*/  @P4 IMAD.MOV.U32 R5, RZ, RZ, R9 ;  /* 0x000000ffff054224 */ /* 0x000fe200078e0009 */
[----:B------:R-:W-:Y:S02]  /*5ef0*/  F2FP.F16.F32.PACK_AB R79, RZ, R79 ;  /* 0x0000004fff4f723e */ /* 0x000fe400000000ff */
[----:B------:R-:W-:Y:S02]  /*5f00*/  F2FP.F16.F32.PACK_AB R80, RZ, R80 ;  /* 0x00000050ff50723e */ /* 0x000fe400000000ff */
[----:B------:R0:W-:Y:S01]  /*5f10*/  @P4 STG.E.U16 desc[UR38][R4.64+0xd0], R78 ;  /* 0x0000d04e04004986 */ /* 0x0001e2000c101526 */
[----:B------:R-:W-:Y:S02]  /*5f20*/  ISETP.GT.AND P4, PT, R3, RZ, P2 ;  /* 0x000000ff0300720c */ /* 0x000fe40001784270 */
[----:B------:R-:W-:-:S02]  /*5f30*/  F2FP.F16.F32.PACK_AB R81, RZ, R81 ;  /* 0x00000051ff51723e */ /* 0x000fc400000000ff */
[----:B------:R-:W-:Y:S02]  /*5f40*/  ISETP.GT.AND P2, PT, R3, 0x8, P2 ;  /* 0x000000080300780c */ /* 0x000fe40001744270 */
[----:B------:R-:W-:Y:S02]  /*5f50*/  F2FP.F16.F32.PACK_AB R82, RZ, R82 ;  /* 0x00000052ff52723e */ /* 0x000fe400000000ff */
[----:B------:R-:W-:Y:S02]  /*5f60*/  F2FP.F16.F32.PACK_AB R83, RZ, R83 ;  /* 0x00000053ff53723e */ /* 0x000fe400000000ff */
[----:B------:R-:W-:Y:S01]  /*5f70*/  F2FP.F16.F32.PACK_AB R84, RZ, R84 ;  /* 0x00000054ff54723e */ /* 0x000fe200000000ff */
[----:B0-----:R-:W-:Y:S01]  /*5f80*/  @P5 IMAD.MOV.U32 R4, RZ, RZ, R8 ;  /* 0x000000ffff045224 */ /* 0x001fe200078e0008 */
[----:B------:R-:W-:Y:S01]  /*5f90*/  F2FP.F16.F32.PACK_AB R85, RZ, R85 ;  /* 0x00000055ff55723e */ /* 0x000fe200000000ff */
[----:B------:R-:W-:Y:S01]  /*5fa0*/  @P5 IMAD.MOV.U32 R5, RZ, RZ, R9 ;  /* 0x000000ffff055224 */ /* 0x000fe200078e0009 */
[----:B------:R-:W-:-:S02]  /*5fb0*/  F2FP.F16.F32.PACK_AB R86, RZ, R86 ;  /* 0x00000056ff56723e */ /* 0x000fc400000000ff */
[----:B------:R-:W-:Y:S02]  /*5fc0*/  F2FP.F16.F32.PACK_AB R87, RZ, R87 ;  /* 0x00000057ff57723e */ /* 0x000fe400000000ff */
[----:B------:R0:W-:Y:S01]  /*5fd0*/  @P5 STG.E.U16 desc[UR38][R4.64+0xd2], R79 ;  /* 0x0000d24f04005986 */ /* 0x0001e2000c101526 */
[C---:B------:R-:W-:Y:S02]  /*5fe0*/  ISETP.GT.AND P5, PT, R3.reuse, RZ, P3 ;  /* 0x000000ff0300720c */ /* 0x040fe40001fa4270 */
[----:B------:R-:W-:-:S11]  /*5ff0*/  ISETP.GT.AND P3, PT, R3, 0x8, P3 ;  /* 0x000000080300780c */ /* 0x000fd60001f64270 */
[----:B0-----:R-:W-:Y:S02]  /*6000*/  @P5 IMAD.MOV.U32 R4, RZ, RZ, R6 ;  /* 0x000000ffff045224 */ /* 0x001fe400078e0006 */
[----:B------:R-:W-:-:S05]  /*6010*/  @P5 IMAD.MOV.U32 R5, RZ, RZ, R7 ;  /* 0x000000ffff055224 */ /* 0x000fca00078e0007 */
[----:B------:R0:W-:Y:S01]  /*6020*/  @P5 STG.E.U16 desc[UR38][R4.64+0xe0], R80 ;  /* 0x0000e05004005986 */ /* 0x0001e2000c101526 */
[C---:B------:R-:W-:Y:S02]  /*6030*/  ISETP.GT.AND P5, PT, R3.reuse, RZ, P0 ;  /* 0x000000ff0300720c */ /* 0x040fe400007a4270 */
[----:B------:R-:W-:Y:S01]  /*6040*/  ISETP.GT.AND P0, PT, R3, 0x8, P0 ;  /* 0x000000080300780c */ /* 0x000fe20000704270 */
[----:B0-----:R-:W-:Y:S02]  /*6050*/  @P4 IMAD.MOV.U32 R4, RZ, RZ, R6 ;  /* 0x000000ffff044224 */ /* 0x001fe400078e0006 */
[----:B------:R-:W-:-:S05]  /*6060*/  @P4 IMAD.MOV.U32 R5, RZ, RZ, R7 ;  /* 0x000000ffff054224 */ /* 0x000fca00078e0007 */
[----:B------:R0:W-:Y:S01]  /*6070*/  @P4 STG.E.U16 desc[UR38][R4.64+0xe2], R81 ;  /* 0x0000e25104004986 */ /* 0x0001e2000c101526 */
[C---:B------:R-:W-:Y:S02]  /*6080*/  ISETP.GT.AND P4, PT, R3.reuse, RZ, P1 ;  /* 0x000000ff0300720c */ /* 0x040fe40000f84270 */
[----:B------:R-:W-:Y:S01]  /*6090*/  ISETP.GT.AND P1, PT, R3, 0x8, P1 ;  /* 0x000000080300780c */ /* 0x000fe20000f24270 */
[----:B0-----:R-:W-:Y:S02]  /*60a0*/  @P3 IMAD.MOV.U32 R4, RZ, RZ, R8 ;  /* 0x000000ffff043224 */ /* 0x001fe400078e0008 */
[----:B------:R-:W-:-:S05]  /*60b0*/  @P3 IMAD.MOV.U32 R5, RZ, RZ, R9 ;  /* 0x000000ffff053224 */ /* 0x000fca00078e0009 */
[----:B------:R0:W-:Y:S02]  /*60c0*/  @P3 STG.E.U16 desc[UR38][R4.64+0xe0], R82 ;  /* 0x0000e05204003986 */ /* 0x0001e4000c101526 */
[----:B0-----:R-:W-:Y:S02]  /*60d0*/  @P2 IMAD.MOV.U32 R4, RZ, RZ, R8 ;  /* 0x000000ffff042224 */ /* 0x001fe400078e0008 */
[----:B------:R-:W-:-:S05]  /*60e0*/  @P2 IMAD.MOV.U32 R5, RZ, RZ, R9 ;  /* 0x000000ffff052224 */ /* 0x000fca00078e0009 */
[----:B------:R0:W-:Y:S02]  /*60f0*/  @P2 STG.E.U16 desc[UR38][R4.64+0xe2], R83 ;  /* 0x0000e25304002986 */ /* 0x0001e4000c101526 */
[----:B0-----:R-:W-:Y:S02]  /*6100*/  @P4 IMAD.MOV.U32 R4, RZ, RZ, R6 ;  /* 0x000000ffff044224 */ /* 0x001fe400078e0006 */
[----:B------:R-:W-:-:S05]  /*6110*/  @P4 IMAD.MOV.U32 R5, RZ, RZ, R7 ;  /* 0x000000ffff054224 */ /* 0x000fca00078e0007 */
[----:B------:R0:W-:Y:S04]  /*6120*/  @P4 STG.E.U16 desc[UR38][R4.64+0xf0], R84 ;  /* 0x0000f05404004986 */ /* 0x0001e8000c101526 */
[----:B------:R1:W-:Y:S01]  /*6130*/  @P5 STG.E.U16 desc[UR38][R6.64+0xf2], R85 ;  /* 0x0000f25506005986 */ /* 0x0003e2000c101526 */
[----:B0-----:R-:W-:Y:S02]  /*6140*/  @P1 IMAD.MOV.U32 R4, RZ, RZ, R8 ;  /* 0x000000ffff041224 */ /* 0x001fe400078e0008 */
[----:B------:R-:W-:-:S05]  /*6150*/  @P1 IMAD.MOV.U32 R5, RZ, RZ, R9 ;  /* 0x000000ffff051224 */ /* 0x000fca00078e0009 */
[----:B------:R1:W-:Y:S04]  /*6160*/  @P1 STG.E.U16 desc[UR38][R4.64+0xf0], R86 ;  /* 0x0000f05604001986 */ /* 0x0003e8000c101526 */
[----:B------:R1:W-:Y:S02]  /*6170*/  @P0 STG.E.U16 desc[UR38][R8.64+0xf2], R87 ;  /* 0x0000f25708000986 */ /* 0x0003e4000c101526 */
.L_x_158:
[----:B------:R-:W-:Y:S05]  /*6180*/  BSYNC B0 ;  /* 0x0000000000007941 */ /* 0x000fea0003800000 */
.L_x_32:
[----:B------:R-:W-:Y:S01]  /*6190*/  IADD3 R16, P0, R16, UR36, RZ ;  /* 0x0000002410107c10 */ /* 0x000fe2000ff1e0ff */
[----:B------:R-:W-:Y:S01]  /*61a0*/  ULDC.64 UR4, c[0x0][0x650] ;  /* 0x0001940000047ab9 */ /* 0x000fe20000000a00 */
[----:B------:R-:W-:Y:S01]  /*61b0*/  PRMT R3, RZ, 0x7610, R3 ;  /* 0x00007610ff037816 */ /* 0x000fe20000000003 */
[----:B------:R-:W-:Y:S01]  /*61c0*/  IMAD.MOV.U32 R100, RZ, RZ, -0x1 ;  /* 0xffffffffff647424 */ /* 0x000fe200078e00ff */
[----:B------:R-:W-:Y:S01]  /*61d0*/  IADD3.X R17, R17, UR42, RZ, P0, !PT ;  /* 0x0000002a11117c10 */ /* 0x000fe200087fe4ff */
[----:B------:R-:W-:Y:S01]  /*61e0*/  IMAD.MOV.U32 R101, RZ, RZ, -0x1 ;  /* 0xffffffffff657424 */ /* 0x000fe200078e00ff */
[----:B------:R-:W-:-:S04]  /*61f0*/  ISETP.GE.U32.AND P0, PT, R16, UR4, PT ;  /* 0x0000000410007c0c */ /* 0x000fc8000bf06070 */
[----:B------:R-:W-:-:S13]  /*6200*/  ISETP.GE.U32.AND.EX P0, PT, R17, UR5, PT, P0 ;  /* 0x0000000511007c0c */ /* 0x000fda000bf06100 */
[----:B------:R-:W-:Y:S05]  /*6210*/  @P0 BRA `(.L_x_159) ;  /* 0x00000004004c0947 */ /* 0x000fea0003800000 */
[----:B------:R-:W0:Y:S01]  /*6220*/  LDC.64 R10, c[0x0][0x628] ;  /* 0x00018a00ff0a7b82 */ /* 0x000e220000000a00 */
[----:B---3--:R-:W3:Y:S01]  /*6230*/  S2R R12, SR_CTAID.X ;  /* 0x00000000000c7919 */ /* 0x008ee20000002500 */
[----:B-12-4-:R-:W-:Y:S02]  /*6240*/  IMAD.MOV.U32 R8, RZ, RZ, R16 ;  /* 0x000000ffff087224 */ /* 0x016fe400078e0010 */
[----:B------:R-:W-:Y:S01]  /*6250*/  IMAD.MOV.U32 R9, RZ, RZ, R17 ;  /* 0x000000ffff097224 */ /* 0x000fe200078e0011 */
[----:B------:R-:W1:Y:S03]  /*6260*/  S2R R20, SR_CTAID.Y ;  /* 0x0000000000147919 */ /* 0x000e660000002600 */
[----:B------:R-:W2:Y:S08]  /*6270*/  LDC R0, c[0x0][0x630] ;  /* 0x00018c00ff007b82 */ /* 0x000eb00000000800 */
[----:B------:R-:W4:Y:S01]  /*6280*/  LDC.64 R14, c[0x0][0x620] ;  /* 0x00018800ff0e7b82 */ /* 0x000f220000000a00 */
[----:B0-----:R-:W-:-:S04]  /*6290*/  ISETP.NE.U32.AND P0, PT, R10, RZ, PT ;  /* 0x000000ff0a00720c */ /* 0x001fc80003f05070 */
[----:B------:R-:W-:-:S13]  /*62a0*/  ISETP.NE.AND.EX P0, PT, R11, RZ, PT, P0 ;  /* 0x000000ff0b00720c */ /* 0x000fda0003f05300 */
[----:B-1234-:R-:W-:Y:S05]  /*62b0*/  @!P0 BRA `(.L_x_160) ;  /* 0x0000000000288947 */ /* 0x01efea0003800000 */
        /* <DEDUP_REMOVED lines=10> */
.L_x_160:
[-CC-:B------:R-:W-:Y:S01]  /*6360*/  SHF.R.U64 R101, R8, R0.reuse, R9.reuse ;  /* 0x0000000008657219 */ /* 0x180fe20000001209 */
[----:B------:R-:W0:Y:S01]  /*6370*/  LDC.64 R26, c[0x0][0x640] ;  /* 0x00019000ff1a7b82 */ /* 0x000e220000000a00 */
[----:B------:R-:W-:Y:S01]  /*6380*/  SHF.R.U32.HI R0, RZ, R0, R9 ;  /* 0x00000000ff007219 */ /* 0x000fe20000011609 */
[----:B------:R-:W-:Y:S01]  /*6390*/  ULDC UR4, c[0x0][0x150] ;  /* 0x0000540000047ab9 */ /* 0x000fe20000000800 */
[----:B------:R-:W-:Y:S02]  /*63a0*/  IADD3 R3, P0, RZ, -R101, RZ ;  /* 0x80000065ff037210 */ /* 0x000fe40007f1e0ff */
[----:B------:R-:W-:-:S03]  /*63b0*/  I2FP.F32.U32 R7, R12 ;  /* 0x0000000c00077245 */ /* 0x000fc60000201000 */
[----:B------:R-:W1:Y:S01]  /*63c0*/  LDC R6, c[0x0][0x618] ;  /* 0x00018600ff067b82 */ /* 0x000e620000000800 */
[----:B------:R-:W-:Y:S02]  /*63d0*/  IMAD.X R5, RZ, RZ, ~R0, P0 ;  /* 0x000000ffff057224 */ /* 0x000fe400000e0e00 */
[----:B------:R-:W-:Y:S01]  /*63e0*/  FMUL R7, R7, UR4 ;  /* 0x0000000407077c20 */ /* 0x000fe20008400000 */
[----:B------:R-:W-:Y:S01]  /*63f0*/  ULDC UR4, c[0x0][0x154] ;  /* 0x0000550000047ab9 */ /* 0x000fe20000000800 */
[-C--:B------:R-:W-:Y:S02]  /*6400*/  IMAD R0, R5, R14.reuse, RZ ;  /* 0x0000000e05007224 */ /* 0x080fe400078e02ff */
[C---:B------:R-:W-:Y:S01]  /*6410*/  IMAD.WIDE.U32 R4, R3.reuse, R14, R16 ;  /* 0x0000000e03047225 */ /* 0x040fe200078e0010 */
[----:B------:R-:W2:Y:S01]  /*6420*/  LDC R8, c[0x0][0x608] ;  /* 0x00018200ff087b82 */ /* 0x000ea20000000800 */
[----:B------:R-:W3:Y:S02]  /*6430*/  F2I.U32.TRUNC.NTZ R7, R7 ;  /* 0x0000000700077305 */ /* 0x000ee4000020f000 */
[----:B------:R-:W-:Y:S01]  /*6440*/  IMAD R3, R3, R15, R0 ;  /* 0x0000000f03037224 */ /* 0x000fe200078e0200 */
[----:B------:R-:W-:-:S03]  /*6450*/  I2FP.F32.U32 R0, R20 ;  /* 0x0000001400007245 */ /* 0x000fc60000201000 */
[----:B------:R-:W-:Y:S01]  /*6460*/  IMAD.IADD R3, R5, 0x1, R3 ;  /* 0x0000000105037824 */ /* 0x000fe200078e0203 */
[----:B------:R-:W4:Y:S01]  /*6470*/  LDC R11, c[0x0][0x658] ;  /* 0x00019600ff0b7b82 */ /* 0x000f220000000800 */
[----:B0-----:R-:W-:-:S04]  /*6480*/  ISETP.NE.U32.AND P0, PT, R26, RZ, PT ;  /* 0x000000ff1a00720c */ /* 0x001fc80003f05070 */
[----:B------:R-:W-:-:S03]  /*6490*/  ISETP.NE.AND.EX P0, PT, R27, RZ, PT, P0 ;  /* 0x000000ff1b00720c */ /* 0x000fc60003f05300 */
[----:B------:R-:W0:Y:S01]  /*64a0*/  LDC R9, c[0x0][0x144] ;  /* 0x00005100ff097b82 */ /* 0x000e220000000800 */
[-C--:B-1----:R-:W-:Y:S01]  /*64b0*/  SHF.R.U64 R10, R4, R6.reuse, R3 ;  /* 0x00000006040a7219 */ /* 0x082fe20000001203 */
[----:B---3--:R-:W-:Y:S01]  /*64c0*/  IMAD.MOV R7, RZ, RZ, -R7 ;  /* 0x000000ffff077224 */ /* 0x008fe200078e0a07 */
[----:B------:R-:W-:Y:S01]  /*64d0*/  SHF.R.U32.HI R3, RZ, R6, R3 ;  /* 0x00000006ff037219 */ /* 0x000fe20000011603 */
[----:B------:R-:W-:-:S04]  /*64e0*/  FMUL R6, R0, UR4 ;  /* 0x0000000400067c20 */ /* 0x000fc80008400000 */
[----:B------:R-:W1:Y:S01]  /*64f0*/  LDC R21, c[0x0][0x148] ;  /* 0x00005200ff157b82 */ /* 0x000e620000000800 */
[----:B------:R3:W0:Y:S01]  /*6500*/  F2I.U32.TRUNC.NTZ R14, R6 ;  /* 0x00000006000e7305 */ /* 0x000622000020f000 */
[-CC-:B--2---:R-:W-:Y:S02]  /*6510*/  SHF.R.U64 R13, R10, R8.reuse, R3.reuse ;  /* 0x000000080a0d7219 */ /* 0x184fe40000001203 */
[----:B------:R-:W-:-:S04]  /*6520*/  SHF.R.U32.HI R0, RZ, R8, R3 ;  /* 0x00000008ff007219 */ /* 0x000fc80000011603 */
[----:B-----5:R-:W2:Y:S01]  /*6530*/  LDC R24, c[0x0][0x648] ;  /* 0x00019200ff187b82 */ /* 0x020ea20000000800 */
[-CC-:B----4-:R-:W-:Y:S02]  /*6540*/  SHF.R.U64 R15, R13, R11.reuse, R0.reuse ;  /* 0x0000000b0d0f7219 */ /* 0x190fe40000001200 */
[----:B------:R-:W-:-:S03]  /*6550*/  SHF.R.U32.HI R5, RZ, R11, R0 ;  /* 0x0000000bff057219 */ /* 0x000fc60000011600 */
[----:B------:R-:W-:Y:S02]  /*6560*/  IMAD.MOV.U32 R4, RZ, RZ, R15 ;  /* 0x000000ffff047224 */ /* 0x000fe400078e000f */
[----:B------:R-:W4:Y:S01]  /*6570*/  LDC R28, c[0x0][0x638] ;  /* 0x00018e00ff1c7b82 */ /* 0x000f220000000800 */
[----:B0-----:R-:W-:-:S07]  /*6580*/  IMAD R25, R9, R7, R12 ;  /* 0x0000000709197224 */ /* 0x001fce00078e020c */
[----:B------:R-:W0:Y:S08]  /*6590*/  LDC R29, c[0x0][0x610] ;  /* 0x00018400ff1d7b82 */ /* 0x000e300000000800 */
[----:B------:R-:W0:Y:S01]  /*65a0*/  LDC R30, c[0x0][0x600] ;  /* 0x00018000ff1e7b82 */ /* 0x000e220000000800 */
[----:B-123--:R-:W-:Y:S05]  /*65b0*/  @!P0 BRA `(.L_x_161) ;  /* 0x0000000000288947 */ /* 0x00efea0003800000 */
[----:B------:R-:W1:Y:S02]  /*65c0*/  LDC R0, c[0x0][0x64c] ;  /* 0x00019300ff007b82 */ /* 0x000e640000000800 */
[----:B-1----:R-:W-:-:S05]  /*65d0*/  IADD3 R3, P0, R15, R0, RZ ;  /* 0x000000000f037210 */ /* 0x002fca0007f1e0ff */
        /* <DEDUP_REMOVED lines=8> */
.L_x_161:
[----:B------:R-:W-:Y:S01]  /*6660*/  ISETP.NE.AND P0, PT, R2, 0x1, PT ;  /* 0x000000010200780c */ /* 0x000fe20003f05270 */
[----:B------:R-:W-:Y:S01]  /*6670*/  IMAD.MOV R14, RZ, RZ, -R14 ;  /* 0x000000ffff0e7224 */ /* 0x000fe200078e0a0e */
[----:B------:R-:W-:Y:S02]  /*6680*/  SHF.R.U64 R3, R4, R24, R5 ;  /* 0x0000001804037219 */ /* 0x000fe40000001205 */
[----:B------:R-:W-:Y:S02]  /*6690*/  LOP3.LUT R0, R13, R98, RZ, 0xc0, !PT ;  /* 0x000000620d007212 */ /* 0x000fe400078ec0ff */
[----:B------:R-:W-:Y:S01]  /*66a0*/  LOP3.LUT R10, R10, R97, RZ, 0xc0, !PT ;  /* 0x000000610a0a7212 */ /* 0x000fe200078ec0ff */
[----:B------:R-:W-:Y:S02]  /*66b0*/  IMAD.MOV R4, RZ, RZ, -R3 ;  /* 0x000000ffff047224 */ /* 0x000fe400078e0a03 */
[----:B------:R-:W-:Y:S02]  /*66c0*/  IMAD R0, R93, R3, R0 ;  /* 0x000000035d007224 */ /* 0x000fe400078e0200 */
[----:B----4-:R-:W-:-:S02]  /*66d0*/  IMAD R3, R4, R28, R15 ;  /* 0x0000001c04037224 */ /* 0x010fc400078e020f */
[----:B------:R-:W-:Y:S02]  /*66e0*/  @P0 IMAD R25, R21, R14, R20 ;  /* 0x0000000e15190224 */ /* 0x000fe400078e0214 */
[----:B0-----:R-:W-:Y:S02]  /*66f0*/  IMAD R5, R3, R30, R10 ;  /* 0x0000001e03057224 */ /* 0x001fe400078e020a */
[----:B------:R-:W-:Y:S02]  /*6700*/  IMAD R0, R0, R29, R25 ;  /* 0x0000001d00007224 */ /* 0x000fe400078e0219 */
[----:B------:R-:W-:-:S03]  /*6710*/  IMAD.MOV.U32 R4, RZ, RZ, 0x1 ;  /* 0x00000001ff047424 */ /* 0x000fc600078e00ff */
[----:B------:R-:W-:Y:S02]  /*6720*/  SEL R100, R5, R0, !P0 ;  /* 0x0000000005647207 */ /* 0x000fe40004000000 */
[----:B------:R-:W-:Y:S02]  /*6730*/  PRMT R3, R4, 0x7610, R3 ;  /* 0x0000761004037816 */ /* 0x000fe40000000003 */
[----:B------:R-:W-:-:S07]  /*6740*/  SEL R0, R0, R5, !P0 ;  /* 0x0000000500007207 */ /* 0x000fce0004000000 */
.L_x_159:
[----:B------:R-:W-:Y:S01]  /*6750*/  UIADD3 UR41, UR43, UR41, URZ ;  /* 0x000000292b297290 */ /* 0x000fe2000fffe03f */
[----:B------:R-:W-:Y:S01]  /*6760*/  LOP3.LUT P0, RZ, R3, 0xff, RZ, 0xc0, !PT ;  /* 0x000000ff03ff7812 */ /* 0x000fe2000780c0ff */
[----:B------:R-:W-:Y:S02]  /*6770*/  IMAD.MOV.U32 R103, RZ, RZ, R0 ;  /* 0x000000ffff677224 */ /* 0x000fe400078e0000 */
[----:B------:R-:W-:Y:S02]  /*6780*/  USHF.R.U32.HI UR4, URZ, 0x2, UR41 ;  /* 0x000000023f047899 */ /* 0x000fe40008011629 */
[----:B------:R-:W-:Y:S02]  /*6790*/  UISETP.GT.U32.AND UP1, UPT, UR41, 0x3, UPT ;  /* 0x000000032900788c */ /* 0x000fe4000bf24070 */
[----:B------:R-:W-:Y:S02]  /*67a0*/  ULOP3.LUT UR4, UR4, 0x1, URZ, 0xc0, !UPT ;  /* 0x0000000104047892 */ /* 0x000fe4000f8ec03f */
[----:B------:R-:W-:-:S02]  /*67b0*/  UISETP.LT.U32.AND UP1, UPT, UR43, 0x4, UP1 ;  /* 0x000000042b00788c */ /* 0x000fc40008f21070 */
[----:B------:R-:W-:Y:S02]  /*67c0*/  UISETP.NE.U32.AND UP0, UPT, UR4, 0x1, UPT ;  /* 0x000000010400788c */ /* 0x000fe4000bf05070 */
[----:B------:R-:W-:Y:S02]  /*67d0*/  USEL UR5, URZ, 0x1, !UP1 ;  /* 0x000000013f057887 */ /* 0x000fe4000c800000 */
[----:B------:R-:W-:Y:S02]  /*67e0*/  UISETP.GT.U32.AND UP0, UPT, UR43, 0x3, !UP0 ;  /* 0x000000032b00788c */ /* 0x000fe4000c704070 */
[----:B------:R-:W-:Y:S02]  /*67f0*/  ULOP3.LUT UR41, UR41, 0x3, URZ, 0xc0, !UPT ;  /* 0x0000000329297892 */ /* 0x000fe4000f8ec03f */
[----:B------:R-:W-:-:S04]  /*6800*/  USEL UR4, URZ, 0x1, !UP0 ;  /* 0x000000013f047887 */ /* 0x000fc8000c000000 */
[----:B------:R-:W-:Y:S01]  /*6810*/  ULOP3.LUT UR40, UR4, UR40, UR5, 0x96, !UPT ;  /* 0x0000002804287292 */ /* 0x000fe2000f8e9605 */
[----:B------:R-:W-:Y:S11]  /*6820*/  @P0 BRA `(.L_x_162) ;  /* 0xffffffac001c0947 */ /* 0x000ff6000383ffff */
[----:B------:R-:W-:Y:S05]  /*6830*/  EXIT ;  /* 0x000000000000794d */ /* 0x000fea0003800000 */
.L_x_7:
        /* <DEDUP_REMOVED lines=26> */
.L_x_164:
[----:B------:R-:W0:Y:S01]  /*69e0*/  LDC.64 R28, c[0x0][0x640] ;  /* 0x00019000ff1c7b82 */ /* 0x000e220000000a00 */
[-CC-:B------:R-:W-:Y:S01]  /*69f0*/  SHF.R.U64 R22, R14, R6.reuse, R15.reuse ;  /* 0x000000060e167219 */ /* 0x180fe2000000120f */
[----:B------:R-:W-:Y:S01]  /*6a00*/  IMAD.MOV.U32 R30, RZ, RZ, 0x1 ;  /* 0x00000001ff1e7424 */ /* 0x000fe200078e00ff */
[----:B------:R-:W-:Y:S02]  /*6a10*/  SHF.R.U32.HI R6, RZ, R6, R15 ;  /* 0x00000006ff067219 */ /* 0x000fe4000001160f */
[----:B------:R-:W-:-:S03]  /*6a20*/  IADD3 R13, P0, RZ, -R22, RZ ;  /* 0x80000016ff0d7210 */ /* 0x000fc60007f1e0ff */
[----:B------:R-:W1:Y:S02]  /*6a30*/  LDC R12, c[0x0][0x618] ;  /* 0x00018600ff0c7b82 */ /* 0x000e640000000800 */
[----:B------:R-:W-:-:S04]  /*6a40*/  IMAD.X R11, RZ, RZ, ~R6, P0 ;  /* 0x000000ffff0b7224 */ /* 0x000fc800000e0e06 */
[-C--:B------:R-:W-:Y:S02]  /*6a50*/  IMAD R6, R11, R24.reuse, RZ ;  /* 0x000000180b067224 */ /* 0x080fe400078e02ff */
[----:B------:R-:W2:Y:S01]  /*6a60*/  LDC R14, c[0x0][0x608] ;  /* 0x00018200ff0e7b82 */ /* 0x000ea20000000800 */
[----:B------:R-:W-:-:S04]  /*6a70*/  IMAD.WIDE.U32 R10, R13, R24, R16 ;  /* 0x000000180d0a7225 */ /* 0x000fc800078e0010 */
[----:B------:R-:W-:-:S03]  /*6a80*/  IMAD R13, R13, R25, R6 ;  /* 0x000000190d0d7224 */ /* 0x000fc600078e0206 */
[----:B------:R-:W3:Y:S01]  /*6a90*/  LDC R27, c[0x0][0x658] ;  /* 0x00019600ff1b7b82 */ /* 0x000ee20000000800 */
[----:B------:R-:W-:Y:S01]  /*6aa0*/  IMAD.IADD R11, R11, 0x1, R13 ;  /* 0x000000010b0b7824 */ /* 0x000fe200078e020d */
[----:B0-----:R-:W-:-:S04]  /*6ab0*/  ISETP.NE.U32.AND P0, PT, R28, RZ, PT ;  /* 0x000000ff1c00720c */ /* 0x001fc80003f05070 */
[----:B------:R-:W-:Y:S02]  /*6ac0*/  ISETP.NE.AND.EX P0, PT, R29, RZ, PT, P0 ;  /* 0x000000ff1d00720c */ /* 0x000fe40003f05300 */
[----:B------:R-:W0:Y:S01]  /*6ad0*/  LDC R20, c[0x0][0x600] ;  /* 0x00018000ff147b82 */ /* 0x000e220000000800 */
[-CC-:B-1----:R-:W-:Y:S01]  /*6ae0*/  SHF.R.U64 R8, R10, R12.reuse, R11.reuse ;  /* 0x0000000c0a087219 */ /* 0x182fe2000000120b */
[----:B------:R-:W-:Y:S01]  /*6af0*/  IMAD.MOV.U32 R10, RZ, RZ, -0x1 ;  /* 0xffffffffff0a7424 */ /* 0x000fe200078e00ff */
[----:B------:R-:W-:-:S05]  /*6b00*/  SHF.R.U32.HI R11, RZ, R12, R11 ;  /* 0x0000000cff0b7219 */ /* 0x000fca000001160b */
[----:B------:R-:W1:Y:S01]  /*6b10*/  LDC R24, c[0x0][0x648] ;  /* 0x00019200ff187b82 */ /* 0x000e620000000800 */
[-CC-:B--2---:R-:W-:Y:S02]  /*6b20*/  SHF.R.U64 R21, R8, R14.reuse, R11.reuse ;  /* 0x0000000e08157219 */ /* 0x184fe4000000120b */
[----:B------:R-:W-:-:S05]  /*6b30*/  SHF.R.U32.HI R6, RZ, R14, R11 ;  /* 0x0000000eff067219 */ /* 0x000fca000001160b */
[----:B------:R-:W2:Y:S01]  /*6b40*/  LDC R26, c[0x0][0x638] ;  /* 0x00018e00ff1a7b82 */ /* 0x000ea20000000800 */
[-C--:B---3--:R-:W-:Y:S02]  /*6b50*/  SHF.L.U32 R10, R10, R27.reuse, RZ ;  /* 0x0000001b0a0a7219 */ /* 0x088fe400000006ff */
[-CC-:B------:R-:W-:Y:S02]  /*6b60*/  SHF.R.U64 R25, R21, R27.reuse, R6.reuse ;  /* 0x0000001b15197219 */ /* 0x180fe40000001206 */
[----:B------:R-:W-:Y:S02]  /*6b70*/  LOP3.LUT R32, RZ, R10, RZ, 0x33, !PT ;  /* 0x0000000aff207212 */ /* 0x000fe400078e33ff */
[----:B------:R-:W-:Y:S01]  /*6b80*/  SHF.R.U32.HI R11, RZ, R27, R6 ;  /* 0x0000001bff0b7219 */ /* 0x000fe20000011606 */
[----:B------:R-:W3:Y:S01]  /*6b90*/  LDC R31, c[0x0][0x610] ;  /* 0x00018400ff1f7b82 */ /* 0x000ee20000000800 */
[----:B------:R-:W-:Y:S01]  /*6ba0*/  IMAD.MOV.U32 R10, RZ, RZ, R25 ;  /* 0x000000ffff0a7224 */ /* 0x000fe200078e0019 */
[----:B------:R-:W-:Y:S06]  /*6bb0*/  @!P0 BRA `(.L_x_165) ;  /* 0x0000000000288947 */ /* 0x000fec0003800000 */
        /* <DEDUP_REMOVED lines=10> */
.L_x_165:
[----:B------:R-:W-:Y:S02]  /*6c60*/  ISETP.NE.AND P0, PT, R2, 0x1, PT ;  /* 0x000000010200780c */ /* 0x000fe40003f05270 */
[----:B-1----:R-:W-:Y:S01]  /*6c70*/  SHF.R.U64 R6, R10, R24, R11 ;  /* 0x000000180a067219 */ /* 0x002fe2000000120b */
[----:B0-----:R-:W-:Y:S01]  /*6c80*/  VIADD R11, R20, 0xffffffff ;  /* 0xffffffff140b7836 */ /* 0x001fe20000000000 */
[----:B------:R-:W-:Y:S02]  /*6c90*/  SHF.L.U32 R30, R30, R27, RZ ;  /* 0x0000001b1e1e7219 */ /* 0x000fe400000006ff */
[----:B------:R-:W-:Y:S01]  /*6ca0*/  LOP3.LUT R5, R21, R32, RZ, 0xc0, !PT ;  /* 0x0000002015057212 */ /* 0x000fe200078ec0ff */
[----:B------:R-:W-:-:S04]  /*6cb0*/  IMAD.MOV R10, RZ, RZ, -R6 ;  /* 0x000000ffff0a7224 */ /* 0x000fc800078e0a06 */
[----:B------:R-:W-:Y:S01]  /*6cc0*/  IMAD R6, R30, R6, R5 ;  /* 0x000000061e067224 */ /* 0x000fe200078e0205 */
[----:B------:R-:W-:Y:S01]  /*6cd0*/  LOP3.LUT R5, R8, R11, RZ, 0xc0, !PT ;  /* 0x0000000b08057212 */ /* 0x000fe200078ec0ff */
[----:B------:R-:W-:Y:S02]  /*6ce0*/  @P0 IMAD R7, R9, R23, R4 ;  /* 0x0000001709070224 */ /* 0x000fe400078e0204 */
[----:B--2---:R-:W-:Y:S02]  /*6cf0*/  IMAD R4, R10, R26, R25 ;  /* 0x0000001a0a047224 */ /* 0x004fe400078e0219 */
[----:B---3--:R-:W-:Y:S02]  /*6d00*/  IMAD R7, R6, R31, R7 ;  /* 0x0000001f06077224 */ /* 0x008fe400078e0207 */
[----:B------:R-:W-:Y:S02]  /*6d10*/  IMAD R4, R4, R20, R5 ;  /* 0x0000001404047224 */ /* 0x000fe400078e0205 */
[----:B------:R-:W-:-:S02]  /*6d20*/  IMAD.MOV.U32 R8, RZ, RZ, 0x1 ;  /* 0x00000001ff087424 */ /* 0x000fc400078e00ff */
[----:B------:R-:W-:Y:S01]  /*6d30*/  IMAD.MOV.U32 R6, RZ, RZ, R22 ;  /* 0x000000ffff067224 */ /* 0x000fe200078e0016 */
[----:B------:R-:W-:Y:S02]  /*6d40*/  SEL R20, R4, R7, !P0 ;  /* 0x0000000704147207 */ /* 0x000fe40004000000 */
[----:B------:R-:W-:-:S07]  /*6d50*/  SEL R21, R7, R4, !P0 ;  /* 0x0000000407157207 */ /* 0x000fce0004000000 */
.L_x_163:
[----:B------:R-:W-:-:S08]  /*6d60*/  NOP ;  /* 0x0000000000007918 */ /* 0x000fd00000000000 */
[----:B------:R-:W0:-:S00]  /*6d70*/  USETMAXREG.DEALLOC.CTAPOOL 0x28 ;  /* 0x00000028000079c8 */ /* 0x000e0000080e0500 */
[----:B0-----:R-:W-:-:S13]  /*6d80*/  ISETP.NE.AND P0, PT, R3, RZ, PT ;  /* 0x000000ff0300720c */ /* 0x001fda0003f05270 */
[----:B------:R-:W-:Y:S05]  /*6d90*/  @P0 EXIT ;  /* 0x000000000000094d */ /* 0x000fea0003800000 */
[----:B------:R-:W-:Y:S01]  /*6da0*/  LOP3.LUT P0, RZ, R8, 0xff, RZ, 0xc0, !PT ;  /* 0x000000ff08ff7812 */ /* 0x000fe2000780c0ff */
[----:B------:R-:W-:Y:S02]  /*6db0*/  IMAD.MOV.U32 R3, RZ, RZ, 0x1 ;  /* 0x00000001ff037424 */ /* 0x000fe400078e00ff */
[----:B------:R-:W-:-:S10]  /*6dc0*/  IMAD.MOV.U32 R8, RZ, RZ, RZ ;  /* 0x000000ffff087224 */ /* 0x000fd400078e00ff */
[----:B------:R-:W-:Y:S05]  /*6dd0*/  @!P0 BRA `(.L_x_166) ;  /* 0x0000000c00548947 */ /* 0x000fea0003800000 */
[----:B------:R-:W0:Y:S01]  /*6de0*/  LDC R3, c[0x0][0x28c] ;  /* 0x0000a300ff037b82 */ /* 0x000e220000000800 */
[----:B------:R-:W1:Y:S01]  /*6df0*/  S2R R12, SR_CgaCtaId ;  /* 0x00000000000c7919 */ /* 0x000e620000008800 */
[----:B------:R-:W-:Y:S01]  /*6e00*/  ULDC UR5, c[0x0][0x658] ;  /* 0x0001960000057ab9 */ /* 0x000fe20000000800 */
[----:B------:R-:W-:Y:S01]  /*6e10*/  UMOV UR6, 0xffffffff ;  /* 0xffffffff00067882 */ /* 0x000fe20000000000 */
[----:B------:R-:W-:Y:S01]  /*6e20*/  BSSY B0, `(.L_x_166) ;  /* 0x00000d0000007945 */ /* 0x000fe20003800000 */
[----:B------:R-:W-:Y:S01]  /*6e30*/  USHF.L.U32 UR6, UR6, UR5, URZ ;  /* 0x0000000506067299 */ /* 0x000fe2000800063f */
[----:B------:R-:W-:Y:S01]  /*6e40*/  IMAD.MOV.U32 R10, RZ, RZ, 0x1 ;  /* 0x00000001ff0a7424 */ /* 0x000fe200078e00ff */
[----:B------:R-:W-:Y:S01]  /*6e50*/  LOP3.LUT R19, R18, 0x2, RZ, 0xfc, !PT ;  /* 0x0000000212137812 */ /* 0x000fe200078efcff */
[----:B------:R-:W-:Y:S01]  /*6e60*/  IMAD.MOV.U32 R8, RZ, RZ, RZ ;  /* 0x000000ffff087224 */ /* 0x000fe200078e00ff */
[----:B------:R-:W-:Y:S01]  /*6e70*/  ULDC UR4, c[0x0][0x600] ;  /* 0x0001800000047ab9 */ /* 0x000fe20000000800 */
[----:B------:R-:W-:Y:S01]  /*6e80*/  UMOV UR7, 0x1 ;  /* 0x0000000100077882 */ /* 0x000fe20000000000 */
[----:B------:R-:W-:-:S02]  /*6e90*/  UIADD3 UR13, UR4, -0x1, URZ ;  /* 0xffffffff040d7890 */ /* 0x000fc4000fffe03f */
[----:B------:R-:W-:Y:S02]  /*6ea0*/  USHF.L.U32 UR15, UR7, UR5, URZ ;  /* 0x00000005070f7299 */ /* 0x000fe4000800063f */
[----:B------:R-:W-:Y:S01]  /*6eb0*/  ULOP3.LUT UR14, URZ, UR6, URZ, 0x33, !UPT ;  /* 0x000000063f0e7292 */ /* 0x000fe2000f8e333f */
[----:B------:R-:W-:Y:S01]  /*6ec0*/  ULDC.64 UR22, c[0x0][0x198] ;  /* 0x0000660000167ab9 */ /* 0x000fe20000000a00 */
[----:B0-----:R-:W-:-:S05]  /*6ed0*/  VIADD R3, R3, 0x3f ;  /* 0x0000003f03037836 */ /* 0x001fca0000000000 */
[----:B------:R-:W-:-:S04]  /*6ee0*/  SHF.R.S32.HI R4, RZ, 0x1f, R3 ;  /* 0x0000001fff047819 */ /* 0x000fc80000011403 */
[----:B------:R-:W-:Y:S01]  /*6ef0*/  LEA.HI R4, R4, R3, RZ, 0x6 ;  /* 0x0000000304047211 */ /* 0x000fe200078f30ff */
[C---:B-1----:R-:W-:Y:S02]  /*6f00*/  IMAD.SHL.U32 R11, R12.reuse, 0x10, RZ ;  /* 0x000000100c0b7824 */ /* 0x042fe400078e00ff */
[----:B------:R-:W-:Y:S01]  /*6f10*/  IMAD.SHL.U32 R12, R12, 0x400, RZ ;  /* 0x000004000c0c7824 */ /* 0x000fe200078e00ff */
[----:B------:R-:W-:Y:S01]  /*6f20*/  SHF.R.S32.HI R9, RZ, 0x6, R4 ;  /* 0x00000006ff097819 */ /* 0x000fe20000011404 */
[----:B------:R-:W-:Y:S01]  /*6f30*/  IMAD.MOV.U32 R3, RZ, RZ, 0x1 ;  /* 0x00000001ff037424 */ /* 0x000fe200078e00ff */
[----:B------:R-:W-:Y:S02]  /*6f40*/  LOP3.LUT R11, R11, 0x30, RZ, 0xc0, !PT ;  /* 0x000000300b0b7812 */ /* 0x000fe400078ec0ff */
[----:B------:R-:W-:Y:S01]  /*6f50*/  LOP3.LUT R12, R12, 0xc00, RZ, 0xc0, !PT ;  /* 0x00000c000c0c7812 */ /* 0x000fe200078ec0ff */
[----:B------:R-:W-:-:S07]  /*6f60*/  VIADD R13, R9, 0x1 ;  /* 0x00000001090d7836 */ /* 0x000fce0000000000 */
.L_x_177:
[----:B------:R-:W-:-:S03]  /*6f70*/  UMOV UR4, 0xffffffff ;  /* 0xffffffff00047882 */ /* 0x000fc60000000000 */
[----:B------:R-:W-:Y:S05]  /*6f80*/  BRA.DIV UR4, `(.L_x_167) ;  /* 0x0000000e04d07947 */ /* 0x000fea000b800000 */
[----:B------:R-:W-:-:S13]  /*6f90*/  ELECT P6, URZ, PT ;  /* 0x00000000003f782f */ /* 0x000fda00038c0000 */
.L_x_188:
[----:B------:R-:W-:Y:S04]  /*6fa0*/  BSSY B1, `(.L_x_168) ;  /* 0x0000043000017945 */ /* 0x000fe80003800000 */
[----:B------:R-:W-:Y:S05]  /*6fb0*/  @!P6 BRA `(.L_x_169) ;  /* 0x000000040004e947 */ /* 0x000fea0003800000 */
[----:B------:R-:W0:Y:S02]  /*6fc0*/  LDC R4, c[0x0][0x28c] ;  /* 0x0000a300ff047b82 */ /* 0x000e240000000800 */
[----:B0-----:R-:W-:-:S13]  /*6fd0*/  ISETP.GE.AND P0, PT, R4, 0x1, PT ;  /* 0x000000010400780c */ /* 0x001fda0003f06270 */
[----:B------:R-:W-:Y:S05]  /*6fe0*/  @!P0 BRA `(.L_x_169) ;  /* 0x0000000000f88947 */ /* 0x000fea0003800000 */
[----:B------:R-:W-:Y:S02]  /*6ff0*/  IMAD.SHL.U32 R22, R20, 0x80, RZ ;  /* 0x0000008014167824 */ /* 0x000fe400078e00ff */
[----:B------:R-:W-:Y:S02]  /*7000*/  IMAD.SHL.U32 R21, R21, 0x80, RZ ;  /* 0x0000008015157824 */ /* 0x000fe400078e00ff */
[----:B------:R-:W-:Y:S02]  /*7010*/  IMAD.MOV.U32 R25, RZ, RZ, RZ ;  /* 0x000000ffff197224 */ /* 0x000fe400078e00ff */
[----:B------:R-:W-:Y:S02]  /*7020*/  IMAD.MOV.U32 R4, RZ, RZ, R11 ;  /* 0x000000ffff047224 */ /* 0x000fe400078e000b */
[----:B------:R-:W-:Y:S02]  /*7030*/  IMAD.MOV.U32 R5, RZ, RZ, R13 ;  /* 0x000000ffff057224 */ /* 0x000fe400078e000d */
[----:B------:R-:W-:-:S02]  /*7040*/  IMAD.MOV.U32 R7, RZ, RZ, R3 ;  /* 0x000000ffff077224 */ /* 0x000fc400078e0003 */
[----:B------:R-:W-:Y:S02]  /*7050*/  IMAD.MOV.U32 R15, RZ, RZ, R8 ;  /* 0x000000ffff0f7224 */ /* 0x000fe400078e0008 */
[----:B------:R-:W-:-:S07]  /*7060*/  VIADD R26, R22, 0x40 ;  /* 0x00000040161a7836 */ /* 0x000fce0000000000 */
.L_x_172:
[----:B------:R-:W0:Y:S01]  /*7070*/  S2R R23, SR_CgaCtaId ;  /* 0x0000000000177919 */ /* 0x000e220000008800 */
[----:B------:R-:W-:Y:S02]  /*7080*/  MOV R14, 0x400 ;  /* 0x00000400000e7802 */ /* 0x000fe40000000f00 */
[----:B------:R-:W-:-:S13]  /*7090*/  ISETP.NE.AND P1, PT, R0, RZ, PT ;  /* 0x000000ff0000720c */ /* 0x000fda0003f25270 */
[----:B------:R-:W1:Y:S01]  /*70a0*/  @!P1 LDC R20, c[0x0][0x500] ;  /* 0x00014000ff149b82 */ /* 0x000e620000000800 */
[----:B0-----:R-:W-:Y:S02]  /*70b0*/  LEA R24, R23, R14, 0x18 ;  /* 0x0000000e17187211 */ /* 0x001fe400078ec0ff */
[----:B------:R-:W-:-:S03]  /*70c0*/  SHF.L.U32 R14, R7, 0x1f, RZ ;  /* 0x0000001f070e7819 */ /* 0x000fc600000006ff */
[----:B------:R-:W-:-:S04]  /*70d0*/  IMAD R23, R15, 0x8, R24 ;  /* 0x000000080f177824 */ /* 0x000fc800078e0218 */
[----:B------:R-:W0:Y:S02]  /*70e0*/  SYNCS.PHASECHK.TRANS64.TRYWAIT P0, [R23+URZ+0x20], R14 ;  /* 0x0000200e170075a7 */ /* 0x000e24000800017f */
[----:B01----:R-:W-:Y:S05]  /*70f0*/  @!P0 BRA `(.L_x_170) ;  /* 0x0000000c00948947 */ /* 0x003fea0003800000 */
.L_x_189:
[----:B0-----:R-:W-:Y:S01]  /*7100*/  PRMT R14, R19, 0x9910, RZ ;  /* 0x00009910130e7816 */ /* 0x001fe200000000ff */
[----:B------:R0:W-:Y:S03]  /*7110*/  @!P1 SYNCS.ARRIVE.TRANS64 RZ, [R23+URZ], R20 ;  /* 0x0000001417ff99a7 */ /* 0x0001e6000800003f */
[----:B------:R-:W-:-:S13]  /*7120*/  ISETP.NE.AND P0, PT, R14, 0x2, PT ;  /* 0x000000020e00780c */ /* 0x000fda0003f05270 */
[----:B0-----:R-:W-:Y:S05]  /*7130*/  @P0 BRA `(.L_x_171) ;  /* 0x0000000000040947 */ /* 0x001fea0003800000 */
[----:B------:R-:W-:Y:S01]  /*7140*/  BPT.TRAP 0x1 ;  /* 0x000000040000795c */ /* 0x000fe20000300000 */
.L_x_171:
[----:B------:R-:W-:Y:S01]  /*7150*/  IMAD R14, R15, 0x2000, R12 ;  /* 0x000020000f0e7824 */ /* 0x000fe200078e020c */
[----:B------:R-:W-:Y:S01]  /*7160*/  R2UR UR25, R23 ;  /* 0x00000000171972ca */ /* 0x000fe200000e0000 */
[--C-:B------:R-:W-:Y:S01]  /*7170*/  IMAD R20, R15, 0x4000, R24.reuse ;  /* 0x000040000f147824 */ /* 0x100fe200078e0218 */
[----:B------:R-:W-:Y:S01]  /*7180*/  R2UR UR28, R6 ;  /* 0x00000000061c72ca */ /* 0x000fe200000e0000 */
[----:B------:R-:W-:Y:S01]  /*7190*/  IMAD R14, R14, 0x2, R24 ;  /* 0x000000020e0e7824 */ /* 0x000fe200078e0218 */
[----:B------:R-:W-:Y:S01]  /*71a0*/  UIADD3 UR4, UP0, UR22, 0xf0, URZ ;  /* 0x000000f016047890 */ /* 0x000fe2000ff1e03f */
[----:B------:R-:W-:Y:S01]  /*71b0*/  VIADD R5, R5, 0xffffffff ;  /* 0xffffffff05057836 */ /* 0x000fe20000000000 */
[----:B------:R-:W-:Y:S01]  /*71c0*/  R2UR UR24, R20 ;  /* 0x00000000141872ca */ /* 0x000fe200000e0000 */
[----:B------:R-:W-:Y:S01]  /*71d0*/  UIADD3 UR30, UP1, UR22, 0x1f0, URZ ;  /* 0x000001f0161e7890 */ /* 0x000fe2000ff3e03f */
[----:B------:R-:W-:Y:S01]  /*71e0*/  R2UR UR8, R14 ;  /* 0x000000000e0872ca */ /* 0x000fe200000e0000 */
[----:B------:R-:W-:Y:S01]  /*71f0*/  UIADD3.X UR5, URZ, UR23, URZ, UP0, !UPT ;  /* 0x000000173f057290 */ /* 0x000fe200087fe43f */
[----:B------:R-:W-:Y:S01]  /*7200*/  R2UR UR19, R4 ;  /* 0x00000000041372ca */ /* 0x000fe200000e0000 */
[----:B------:R-:W-:Y:S01]  /*7210*/  UIADD3.X UR31, URZ, UR23, URZ, UP1, !UPT ;  /* 0x000000173f1f7290 */ /* 0x000fe20008ffe43f */
[----:B------:R-:W-:Y:S01]  /*7220*/  R2UR UR26, R25 ;  /* 0x00000000191a72ca */ /* 0x000fe200000e0000 */
[----:B------:R-:W-:Y:S01]  /*7230*/  VIADD R15, R15, 0x1 ;  /* 0x000000010f0f7836 */ /* 0x000fe20000000000 */
[----:B------:R-:W-:Y:S01]  /*7240*/  R2UR UR27, R21 ;  /* 0x00000000151b72ca */ /* 0x000fe200000e0000 */
[----:B------:R-:W-:Y:S01]  /*7250*/  UMOV UR6, 0x0 ;  /* 0x0000000000067882 */ /* 0x000fe20000000000 */
[----:B------:R-:W-:Y:S01]  /*7260*/  R2UR UR18, R22 ;  /* 0x00000000161272ca */ /* 0x000fe200000e0000 */
[----:B------:R-:W-:Y:S01]  /*7270*/  UMOV UR7, 0x10000000 ;  /* 0x1000000000077882 */ /* 0x000fe20000000000 */
[----:B------:R-:W-:Y:S01]  /*7280*/  R2UR UR10, R26 ;  /* 0x000000001a0a72ca */ /* 0x000fe200000e0000 */
[----:B------:R-:W-:Y:S01]  /*7290*/  UIADD3 UR24, UR24, 0x100, URZ ;  /* 0x0000010018187890 */ /* 0x000fe2000fffe03f */
[----:B------:R-:W-:Y:S01]  /*72a0*/  ISETP.GT.AND P1, PT, R5, 0x1, PT ;  /* 0x000000010500780c */ /* 0x000fe20003f24270 */
[----:B------:R-:W-:Y:S01]  /*72b0*/  UIADD3 UR16, UR8, 0x10100, URZ ;  /* 0x0001010008107890 */ /* 0x000fe2000fffe03f */
[----:B------:R-:W-:Y:S01]  /*72c0*/  ISETP.NE.AND P0, PT, R15, 0x4, PT ;  /* 0x000000040f00780c */ /* 0x000fe20003f05270 */
[----:B------:R-:W-:Y:S01]  /*72d0*/  UIADD3 UR8, UR8, 0x12100, URZ ;  /* 0x0001210008087890 */ /* 0x000fe2000fffe03f */
[----:B------:R-:W-:Y:S01]  /*72e0*/  VIADD R4, R4, 0x40 ;  /* 0x0000004004047836 */ /* 0x000fe20000000000 */
[----:B------:R-:W-:Y:S01]  /*72f0*/  UMOV UR21, 0xf0000 ;  /* 0x000f000000157882 */ /* 0x000fe20000000000 */
[----:B------:R-:W-:Y:S01]  /*7300*/  UMOV UR17, UR25 ;  /* 0x0000001900117c82 */ /* 0x000fe20008000000 */
[----:B------:R-:W-:Y:S01]  /*7310*/  UMOV UR20, UR28 ;  /* 0x0000001c00147c82 */ /* 0x000fe20008000000 */
[----:B------:R-:W-:Y:S01]  /*7320*/  UMOV UR9, UR25 ;  /* 0x0000001900097c82 */ /* 0x000fe20008000000 */
[----:B------:R-:W-:Y:S01]  /*7330*/  UMOV UR11, UR19 ;  /* 0x00000013000b7c82 */ /* 0x000fe20008000000 */
[----:B------:R0:W-:Y:S01]  /*7340*/  UTMALDG.3D [UR24], [UR4], desc[UR6] ;  /* 0x00000618040075b4 */ /* 0x0001e20008011000 */
[----:B------:R-:W-:Y:S01]  /*7350*/  UMOV UR12, UR28 ;  /* 0x0000001c000c7c82 */ /* 0x000fe20008000000 */
[----:B------:R-:W-:Y:S01]  /*7360*/  SEL R14, RZ, 0x1, P0 ;  /* 0x00000001ff0e7807 */ /* 0x000fe20000000000 */
[----:B------:R-:W-:Y:S01]  /*7370*/  VIADD R25, R25, 0x40 ;  /* 0x0000004019197836 */ /* 0x000fe20000000000 */
[----:B------:R-:W-:-:S02]  /*7380*/  SEL R15, R15, RZ, P0 ;  /* 0x000000ff0f0f7207 */ /* 0x000fc40000000000 */
[----:B------:R-:W-:Y:S01]  /*7390*/  LOP3.LUT R7, R7, R14, RZ, 0x3c, !PT ;  /* 0x0000000e07077212 */ /* 0x000fe200078e3cff */
[----:B------:R0:W-:Y:S01]  /*73a0*/  UTMALDG.3D.MULTICAST [UR16], [UR30], UR21, desc[UR6] ;  /* 0x000006101e0073b4 */ /* 0x0001e20008011815 */
[----:B------:R0:W-:Y:S02]  /*73b0*/  UTMALDG.3D.MULTICAST [UR8], [UR30], UR21, desc[UR6] ;  /* 0x000006081e0073b4 */ /* 0x0001e40008011815 */
[----:B0-----:R-:W-:Y:S05]  /*73c0*/  @P1 BRA `(.L_x_172) ;  /* 0xfffffffc00281947 */ /* 0x001fea000383ffff */
.L_x_169:
[----:B------:R-:W-:Y:S05]  /*73d0*/  BSYNC B1 ;  /* 0x0000000000017941 */ /* 0x000fea0003800000 */
.L_x_168:
[----:B------:R-:W-:Y:S01]  /*73e0*/  LOP3.LUT P1, RZ, R10, 0xff, RZ, 0xc0, !PT ;  /* 0x000000ff0aff7812 */ /* 0x000fe2000782c0ff */
[----:B------:R-:W-:Y:S01]  /*73f0*/  IMAD.IADD R8, R9, 0x1, R8 ;  /* 0x0000000109087824 */ /* 0x000fe200078e0208 */
[----:B------:R-:W-:Y:S01]  /*7400*/  IADD3 R16, P2, R16, UR36, RZ ;  /* 0x0000002410107c10 */ /* 0x000fe2000ff5e0ff */
[----:B------:R-:W-:Y:S01]  /*7410*/  ULDC.64 UR4, c[0x0][0x650] ;  /* 0x0001940000047ab9 */ /* 0x000fe20000000a00 */
[----:B------:R-:W-:Y:S01]  /*7420*/  BSSY B1, `(.L_x_173) ;  /* 0x000006d000017945 */ /* 0x000fe20003800000 */
[----:B------:R-:W-:Y:S01]  /*7430*/  IMAD.MOV.U32 R21, RZ, RZ, -0x1 ;  /* 0xffffffffff157424 */ /* 0x000fe200078e00ff */
[----:B------:R-:W-:Y:S01]  /*7440*/  SHF.R.U32.HI R4, RZ, 0x2, R8 ;  /* 0x00000002ff047819 */ /* 0x000fe20000011608 */
[----:B------:R-:W-:Y:S01]  /*7450*/  IMAD.MOV.U32 R20, RZ, RZ, -0x1 ;  /* 0xffffffffff147424 */ /* 0x000fe200078e00ff */
[----:B------:R-:W-:Y:S02]  /*7460*/  ISETP.GT.U32.AND P0, PT, R8, 0x3, PT ;  /* 0x000000030800780c */ /* 0x000fe40003f04070 */
[----:B------:R-:W-:-:S02]  /*7470*/  LOP3.LUT R4, R4, 0x1, RZ, 0xc0, !PT ;  /* 0x0000000104047812 */ /* 0x000fc400078ec0ff */
[----:B------:R-:W-:Y:S01]  /*7480*/  ISETP.LT.U32.AND P0, PT, R9, 0x4, P0 ;  /* 0x000000040900780c */ /* 0x000fe20000701070 */
[----:B------:R-:W0:Y:S01]  /*7490*/  @P1 S2R R6, SR_CgaCtaId ;  /* 0x0000000000061919 */ /* 0x000e220000008800 */
[----:B------:R-:W-:Y:S02]  /*74a0*/  @P1 MOV R5, 0x400 ;  /* 0x0000040000051802 */ /* 0x000fe40000000f00 */
[----:B------:R-:W-:Y:S02]  /*74b0*/  IADD3.X R17, R17, UR42, RZ, P2, !PT ;  /* 0x0000002a11117c10 */ /* 0x000fe400097fe4ff */
[----:B------:R-:W-:Y:S02]  /*74c0*/  ISETP.GE.U32.AND P2, PT, R16, UR4, PT ;  /* 0x0000000410007c0c */ /* 0x000fe4000bf46070 */
[----:B------:R-:W-:Y:S02]  /*74d0*/  LOP3.LUT R8, R8, 0x3, RZ, 0xc0, !PT ;  /* 0x0000000308087812 */ /* 0x000fe400078ec0ff */
[----:B------:R-:W-:-:S02]  /*74e0*/  PRMT R10, RZ, 0x7610, R10 ;  /* 0x00007610ff0a7816 */ /* 0x000fc4000000000a */
[----:B0-----:R-:W-:Y:S01]  /*74f0*/  @P1 LEA R5, R6, R5, 0x18 ;  /* 0x0000000506051211 */ /* 0x001fe200078ec0ff */
[----:B------:R-:W-:-:S03]  /*7500*/  IMAD.MOV.U32 R6, RZ, RZ, -0x1 ;  /* 0xffffffffff067424 */ /* 0x000fc600078e00ff */
[----:B------:R0:W-:Y:S01]  /*7510*/  @P1 SYNCS.ARRIVE.TRANS64.A1T0 RZ, [R5+URZ+0x58], RZ ;  /* 0x000058ff05ff19a7 */ /* 0x0001e2000810003f */
[----:B------:R-:W-:Y:S02]  /*7520*/  ISETP.NE.U32.AND P1, PT, R4, 0x1, PT ;  /* 0x000000010400780c */ /* 0x000fe40003f25070 */
[----:B------:R-:W-:Y:S02]  /*7530*/  SEL R4, RZ, 0x1, !P0 ;  /* 0x00000001ff047807 */ /* 0x000fe40004000000 */
[----:B------:R-:W-:Y:S02]  /*7540*/  ISETP.GE.U32.AND.EX P0, PT, R17, UR5, PT, P2 ;  /* 0x0000000511007c0c */ /* 0x000fe4000bf06120 */
[----:B------:R-:W-:-:S04]  /*7550*/  ISETP.GT.U32.AND P1, PT, R9, 0x3, !P1 ;  /* 0x000000030900780c */ /* 0x000fc80004f24070 */
[----:B0-----:R-:W-:-:S04]  /*7560*/  SEL R5, RZ, 0x1, !P1 ;  /* 0x00000001ff057807 */ /* 0x001fc80004800000 */
[--C-:B------:R-:W-:Y:S02]  /*7570*/  LOP3.LUT R3, R5, R3, R4.reuse, 0x96, !PT ;  /* 0x0000000305037212 */ /* 0x100fe400078e9604 */
[----:B------:R-:W-:Y:S01]  /*7580*/  PRMT R4, RZ, 0x7610, R4 ;  /* 0x00007610ff047816 */ /* 0x000fe20000000004 */
[----:B------:R-:W-:Y:S06]  /*7590*/  @P0 BRA `(.L_x_174) ;  /* 0x0000000400540947 */ /* 0x000fec0003800000 */
[----:B------:R-:W0:Y:S01]  /*75a0*/  S2R R15, SR_CTAID.X ;  /* 0x00000000000f7919 */ /* 0x000e220000002500 */
[----:B------:R-:W-:Y:S01]  /*75b0*/  ULDC.64 UR4, c[0x0][0x628] ;  /* 0x00018a0000047ab9 */ /* 0x000fe20000000a00 */
[----:B------:R-:W-:Y:S01]  /*75c0*/  ULDC UR7, c[0x0][0x630] ;  /* 0x00018c0000077ab9 */ /* 0x000fe20000000800 */
[----:B------:R-:W-:Y:S01]  /*75d0*/  ISETP.NE.U32.AND P0, PT, RZ, UR4, PT ;  /* 0x00000004ff007c0c */ /* 0x000fe2000bf05070 */
[----:B------:R-:W1:Y:S01]  /*75e0*/  S2R R20, SR_CTAID.Y ;  /* 0x0000000000147919 */ /* 0x000e620000002600 */
[----:B------:R-:W-:Y:S01]  /*75f0*/  ULDC UR8, c[0x0][0x150] ;  /* 0x0000540000087ab9 */ /* 0x000fe20000000800 */
[----:B------:R-:W-:Y:S01]  /*7600*/  IMAD.MOV.U32 R4, RZ, RZ, R16 ;  /* 0x000000ffff047224 */ /* 0x000fe200078e0010 */
[----:B------:R-:W-:Y:S01]  /*7610*/  ISETP.NE.AND.EX P0, PT, RZ, UR5, PT, P0 ;  /* 0x00000005ff007c0c */ /* 0x000fe2000bf05300 */
[----:B------:R-:W-:Y:S01]  /*7620*/  IMAD.MOV.U32 R5, RZ, RZ, R17 ;  /* 0x000000ffff057224 */ /* 0x000fe200078e0011 */
[----:B0-----:R-:W-:-:S11]  /*7630*/  I2FP.F32.U32 R22, R15 ;  /* 0x0000000f00167245 */ /* 0x001fd60000201000 */
[----:B------:R-:W-:Y:S05]  /*7640*/  @!P0 BRA `(.L_x_175) ;  /* 0x0000000000288947 */ /* 0x000fea0003800000 */
[----:B------:R-:W-:Y:S02]  /*7650*/  ULDC UR6, c[0x0][0x634] ;  /* 0x00018d0000067ab9 */ /* 0x000fe40000000800 */
[----:B------:R-:W-:-:S05]  /*7660*/  IADD3 R5, P0, R16, UR6, RZ ;  /* 0x0000000610057c10 */ /* 0x000fca000ff1e0ff */
[----:B------:R-:W-:-:S04]  /*7670*/  IMAD.X R21, RZ, RZ, R17, P0 ;  /* 0x000000ffff157224 */ /* 0x000fc800000e0611 */
[----:B------:R-:W-:-:S04]  /*7680*/  IMAD.WIDE.U32 R6, R21, UR4, RZ ;  /* 0x0000000415067c25 */ /* 0x000fc8000f8e00ff */
[----:B------:R-:W-:-:S04]  /*7690*/  IMAD.WIDE.U32 R6, P0, R5, UR5, R6 ;  /* 0x0000000505067c25 */ /* 0x000fc8000f800006 */
[----:B------:R-:W-:-:S04]  /*76a0*/  IMAD.WIDE.U32 R4, R5, UR4, RZ ;  /* 0x0000000405047c25 */ /* 0x000fc8000f8e00ff */
[----:B------:R-:W-:Y:S01]  /*76b0*/  IMAD.MOV.U32 R4, RZ, RZ, R7 ;  /* 0x000000ffff047224 */ /* 0x000fe200078e0007 */
[----:B------:R-:W-:Y:S01]  /*76c0*/  IADD3 RZ, P1, R5, R6, RZ ;  /* 0x0000000605ff7210 */ /* 0x000fe20007f3e0ff */
[----:B------:R-:W-:-:S04]  /*76d0*/  IMAD.X R5, RZ, RZ, RZ, P0 ;  /* 0x000000ffff057224 */ /* 0x000fc800000e06ff */
[----:B------:R-:W-:-:S08]  /*76e0*/  IMAD.WIDE.U32.X R4, R21, UR5, R4, P1 ;  /* 0x0000000515047c25 */ /* 0x000fd000088e0404 */
.L_x_175:
[--C-:B------:R-:W-:Y:S01]  /*76f0*/  SHF.R.U64 R14, R4, UR7, R5.reuse ;  /* 0x00000007040e7c19 */ /* 0x100fe20008001205 */
[----:B------:R-:W-:Y:S01]  /*7700*/  FMUL R22, R22, UR8 ;  /* 0x0000000816167c20 */ /* 0x000fe20008400000 */
[----:B------:R-:W-:Y:S01]  /*7710*/  SHF.R.U32.HI R4, RZ, UR7, R5 ;  /* 0x00000007ff047c19 */ /* 0x000fe20008011605 */
[----:B------:R-:W0:Y:S01]  /*7720*/  LDC R6, c[0x0][0x144] ;  /* 0x00005100ff067b82 */ /* 0x000e220000000800 */
[----:B------:R-:W-:Y:S01]  /*7730*/  IADD3 R5, P0, RZ, -R14, RZ ;  /* 0x8000000eff057210 */ /* 0x000fe20007f1e0ff */
[----:B------:R-:W-:Y:S01]  /*7740*/  ULDC UR6, c[0x0][0x154] ;  /* 0x0000550000067ab9 */ /* 0x000fe20000000800 */
[----:B-1----:R-:W-:Y:S01]  /*7750*/  I2FP.F32.U32 R7, R20 ;  /* 0x0000001400077245 */ /* 0x002fe20000201000 */
[----:B------:R-:W1:Y:S01]  /*7760*/  F2I.U32.TRUNC.NTZ R22, R22 ;  /* 0x0000001600167305 */ /* 0x000e62000020f000 */
[----:B------:R-:W-:Y:S01]  /*7770*/  ULDC.64 UR4, c[0x0][0x620] ;  /* 0x0001880000047ab9 */ /* 0x000fe20000000a00 */
[----:B------:R-:W-:Y:S01]  /*7780*/  IMAD.X R4, RZ, RZ, ~R4, P0 ;  /* 0x000000ffff047224 */ /* 0x000fe200000e0e04 */
[----:B------:R-:W-:Y:S01]  /*7790*/  ISETP.NE.AND P2, PT, R2, 0x1, PT ;  /* 0x000000010200780c */ /* 0x000fe20003f45270 */
[----:B------:R-:W-:Y:S01]  /*77a0*/  FMUL R23, R7, UR6 ;  /* 0x0000000607177c20 */ /* 0x000fe20008400000 */
[----:B------:R-:W2:Y:S01]  /*77b0*/  LDC R25, c[0x0][0x148] ;  /* 0x00005200ff197b82 */ /* 0x000ea20000000800 */
[----:B------:R-:W-:Y:S01]  /*77c0*/  IMAD R4, R4, UR4, RZ ;  /* 0x0000000404047c24 */ /* 0x000fe2000f8e02ff */
[----:B------:R-:W-:-:S02]  /*77d0*/  ULDC.64 UR6, c[0x0][0x640] ;  /* 0x0001900000067ab9 */ /* 0x000fc40000000a00 */
[----:B------:R-:W-:Y:S01]  /*77e0*/  ISETP.NE.U32.AND P0, PT, RZ, UR6, PT ;  /* 0x00000006ff007c0c */ /* 0x000fe2000bf05070 */
[----:B------:R-:W3:Y:S01]  /*77f0*/  F2I.U32.TRUNC.NTZ R23, R23 ;  /* 0x0000001700177305 */ /* 0x000ee2000020f000 */
[C---:B------:R-:W-:Y:S02]  /*7800*/  IMAD R7, R5.reuse, UR5, R4 ;  /* 0x0000000505077c24 */ /* 0x040fe4000f8e0204 */
[----:B------:R-:W-:Y:S01]  /*7810*/  IMAD.WIDE.U32 R4, R5, UR4, R16 ;  /* 0x0000000405047c25 */ /* 0x000fe2000f8e0010 */
[----:B------:R-:W-:Y:S01]  /*7820*/  ULDC UR4, c[0x0][0x618] ;  /* 0x0001860000047ab9 */ /* 0x000fe20000000800 */
[----:B------:R-:W-:Y:S02]  /*7830*/  ISETP.NE.AND.EX P0, PT, RZ, UR7, PT, P0 ;  /* 0x00000007ff007c0c */ /* 0x000fe4000bf05300 */
[----:B------:R-:W-:Y:S02]  /*7840*/  IMAD.IADD R5, R5, 0x1, R7 ;  /* 0x0000000105057824 */ /* 0x000fe400078e0207 */
[----:B-1----:R-:W-:-:S03]  /*7850*/  IMAD.MOV R22, RZ, RZ, -R22 ;  /* 0x000000ffff167224 */ /* 0x002fc600078e0a16 */
[----:B------:R-:W-:Y:S01]  /*7860*/  SHF.R.U64 R21, R4, UR4, R5 ;  /* 0x0000000404157c19 */ /* 0x000fe20008001205 */
[----:B0-----:R-:W-:Y:S01]  /*7870*/  IMAD R15, R6, R22, R15 ;  /* 0x00000016060f7224 */ /* 0x001fe200078e020f */
[----:B------:R-:W-:Y:S01]  /*7880*/  SHF.R.U32.HI R4, RZ, UR4, R5 ;  /* 0x00000004ff047c19 */ /* 0x000fe20008011605 */
[----:B------:R-:W-:Y:S01]  /*7890*/  ULDC UR4, c[0x0][0x608] ;  /* 0x0001820000047ab9 */ /* 0x000fe20000000800 */
[----:B---3--:R-:W-:Y:S02]  /*78a0*/  IMAD.MOV R6, RZ, RZ, -R23 ;  /* 0x000000ffff067224 */ /* 0x008fe400078e0a17 */
[--C-:B------:R-:W-:Y:S02]  /*78b0*/  SHF.R.U64 R22, R21, UR4, R4.reuse ;  /* 0x0000000415167c19 */ /* 0x100fe40008001204 */
[----:B------:R-:W-:Y:S01]  /*78c0*/  SHF.R.U32.HI R5, RZ, UR4, R4 ;  /* 0x00000004ff057c19 */ /* 0x000fe20008011604 */
[----:B------:R-:W-:Y:S01]  /*78d0*/  ULDC UR4, c[0x0][0x658] ;  /* 0x0001960000047ab9 */ /* 0x000fe20000000800 */
[----:B--2---:R-:W-:-:S02]  /*78e0*/  @P2 IMAD R15, R25, R6, R20 ;  /* 0x00000006190f2224 */ /* 0x004fc400078e0214 */
[--C-:B------:R-:W-:Y:S02]  /*78f0*/  SHF.R.U64 R20, R22, UR4, R5.reuse ;  /* 0x0000000416147c19 */ /* 0x100fe40008001205 */
[----:B------:R-:W-:-:S03]  /*7900*/  SHF.R.U32.HI R23, RZ, UR4, R5 ;  /* 0x00000004ff177c19 */ /* 0x000fc60008011605 */
[----:B------:R-:W-:Y:S02]  /*7910*/  IMAD.MOV.U32 R6, RZ, RZ, R20 ;  /* 0x000000ffff067224 */ /* 0x000fe400078e0014 */
[----:B------:R-:W-:Y:S01]  /*7920*/  IMAD.MOV.U32 R5, RZ, RZ, R23 ;  /* 0x000000ffff057224 */ /* 0x000fe200078e0017 */
[----:B------:R-:W-:Y:S06]  /*7930*/  @!P0 BRA `(.L_x_176) ;  /* 0x00000000002c8947 */ /* 0x000fec0003800000 */
        /* <DEDUP_REMOVED lines=9> */
[----:B------:R-:W-:-:S04]  /*79d0*/  IMAD.WIDE.U32.X R4, R23, UR7, R4, P1 ;  /* 0x0000000717047c25 */ /* 0x000fc800088e0404 */
[----:B------:R-:W-:-:S07]  /*79e0*/  IMAD.MOV.U32 R6, RZ, RZ, R4 ;  /* 0x000000ffff067224 */ /* 0x000fce00078e0004 */
.L_x_176:
[----:B------:R-:W-:Y:S01]  /*79f0*/  ULDC UR4, c[0x0][0x648] ;  /* 0x0001920000047ab9 */ /* 0x000fe20000000800 */
[----:B------:R-:W-:Y:S01]  /*7a00*/  LOP3.LUT R4, R22, UR14, RZ, 0xc0, !PT ;  /* 0x0000000e16047c12 */ /* 0x000fe2000f8ec0ff */
[----:B------:R-:W-:Y:S01]  /*7a10*/  ULDC UR5, c[0x0][0x610] ;  /* 0x0001840000057ab9 */ /* 0x000fe20000000800 */
[----:B------:R-:W-:Y:S01]  /*7a20*/  SHF.R.U64 R5, R6, UR4, R5 ;  /* 0x0000000406057c19 */ /* 0x000fe20008001205 */
[----:B------:R-:W-:Y:S01]  /*7a30*/  ULDC UR4, c[0x0][0x638] ;  /* 0x00018e0000047ab9 */ /* 0x000fe20000000800 */
[----:B------:R-:W-:-:S03]  /*7a40*/  LOP3.LUT R21, R21, UR13, RZ, 0xc0, !PT ;  /* 0x0000000d15157c12 */ /* 0x000fc6000f8ec0ff */
[----:B------:R-:W-:Y:S02]  /*7a50*/  IMAD.MOV R7, RZ, RZ, -R5 ;  /* 0x000000ffff077224 */ /* 0x000fe400078e0a05 */
[----:B------:R-:W-:Y:S02]  /*7a60*/  IMAD R4, R5, UR15, R4 ;  /* 0x0000000f05047c24 */ /* 0x000fe4000f8e0204 */
[----:B------:R-:W-:Y:S01]  /*7a70*/  IMAD R20, R7, UR4, R20 ;  /* 0x0000000407147c24 */ /* 0x000fe2000f8e0214 */
[----:B------:R-:W-:Y:S01]  /*7a80*/  ULDC UR4, c[0x0][0x600] ;  /* 0x0001800000047ab9 */ /* 0x000fe20000000800 */
[----:B------:R-:W-:Y:S02]  /*7a90*/  IMAD R15, R4, UR5, R15 ;  /* 0x00000005040f7c24 */ /* 0x000fe4000f8e020f */
[----:B------:R-:W-:Y:S02]  /*7aa0*/  IMAD R6, R20, UR4, R21 ;  /* 0x0000000414067c24 */ /* 0x000fe4000f8e0215 */
[----:B------:R-:W-:-:S03]  /*7ab0*/  IMAD.MOV.U32 R4, RZ, RZ, 0x1 ;  /* 0x00000001ff047424 */ /* 0x000fc600078e00ff */
[----:B------:R-:W-:Y:S02]  /*7ac0*/  SEL R20, R6, R15, !P2 ;  /* 0x0000000f06147207 */ /* 0x000fe40005000000 */
[----:B------:R-:W-:Y:S01]  /*7ad0*/  SEL R21, R15, R6, !P2 ;  /* 0x000000060f157207 */ /* 0x000fe20005000000 */
[----:B------:R-:W-:-:S07]  /*7ae0*/  IMAD.MOV.U32 R6, RZ, RZ, R14 ;  /* 0x000000ffff067224 */ /* 0x000fce00078e000e */
.L_x_174:
[----:B------:R-:W-:Y:S05]  /*7af0*/  BSYNC B1 ;  /* 0x0000000000017941 */ /* 0x000fea0003800000 */
.L_x_173:
[----:B------:R-:W-:-:S13]  /*7b00*/  LOP3.LUT P0, RZ, R4, 0xff, RZ, 0xc0, !PT ;  /* 0x000000ff04ff7812 */ /* 0x000fda000780c0ff */
[----:B------:R-:W-:Y:S05]  /*7b10*/  @P0 BRA `(.L_x_177) ;  /* 0xfffffff400140947 */ /* 0x000fea000383ffff */
[----:B------:R-:W-:Y:S05]  /*7b20*/  BSYNC B0 ;  /* 0x0000000000007941 */ /* 0x000fea0003800000 */
.L_x_166:
[----:B------:R-:W-:-:S03]  /*7b30*/  UMOV UR4, 0xffffffff ;  /* 0xffffffff00047882 */ /* 0x000fc60000000000 */
[----:B------:R-:W-:Y:S05]  /*7b40*/  BRA.DIV UR4, `(.L_x_178) ;  /* 0x0000000604147947 */ /* 0x000fea000b800000 */
[----:B------:R-:W-:-:S13]  /*7b50*/  ELECT P6, URZ, PT ;  /* 0x00000000003f782f */ /* 0x000fda00038c0000 */
.L_x_192:
[----:B------:R-:W-:Y:S04]  /*7b60*/  BSSY B0, `(.L_x_179) ;  /* 0x000002b000007945 */ /* 0x000fe80003800000 */
[----:B------:R-:W-:Y:S05]  /*7b70*/  @!P6 BRA `(.L_x_180) ;  /* 0x0000000000a4e947 */ /* 0x000fea0003800000 */
[----:B------:R-:W-:-:S04]  /*7b80*/  LOP3.LUT R18, R18, 0x2, RZ, 0xfc, !PT ;  /* 0x0000000212127812 */ /* 0x000fc800078efcff */
[----:B------:R-:W-:-:S13]  /*7b90*/  ISETP.NE.AND P0, PT, R18, 0x3, PT ;  /* 0x000000031200780c */ /* 0x000fda0003f05270 */
[----:B------:R-:W-:Y:S05]  /*7ba0*/  @!P0 BRA `(.L_x_181) ;  /* 0x0000000000048947 */ /* 0x000fea0003800000 */
[----:B------:R-:W-:Y:S01]  /*7bb0*/  BPT.TRAP 0x1 ;  /* 0x000000040000795c */ /* 0x000fe20000300000 */
.L_x_181:
[----:B------:R-:W0:Y:S01]  /*7bc0*/  S2R R5, SR_CgaCtaId ;  /* 0x0000000000057919 */ /* 0x000e220000008800 */
[----:B------:R-:W-:Y:S02]  /*7bd0*/  MOV R0, 0x400 ;  /* 0x0000040000007802 */ /* 0x000fe40000000f00 */
[----:B------:R-:W-:Y:S02]  /*7be0*/  SHF.L.U32 R2, R3, 0x1f, RZ ;  /* 0x0000001f03027819 */ /* 0x000fe400000006ff */
[----:B0-----:R-:W-:-:S05]  /*7bf0*/  LEA R5, R5, R0, 0x18 ;  /* 0x0000000005057211 */ /* 0x001fca00078ec0ff */
[----:B------:R-:W-:-:S04]  /*7c00*/  VIADD R5, R5, 0x20 ;  /* 0x0000002005057836 */ /* 0x000fc80000000000 */
[C---:B------:R-:W-:Y:S02]  /*7c10*/  IMAD R7, R8.reuse, 0x8, R5 ;  /* 0x0000000808077824 */ /* 0x040fe400078e0205 */
[----:B------:R-:W-:Y:S02]  /*7c20*/  VIADD R8, R8, 0x1 ;  /* 0x0000000108087836 */ /* 0x000fe40000000000 */
[----:B------:R-:W0:Y:S03]  /*7c30*/  SYNCS.PHASECHK.TRANS64.TRYWAIT P0, [R7+URZ], R2 ;  /* 0x00000002070075a7 */ /* 0x000e26000800017f */
[----:B------:R-:W-:-:S04]  /*7c40*/  ISETP.NE.AND P1, PT, R8, 0x4, PT ;  /* 0x000000040800780c */ /* 0x000fc80003f25270 */
[----:B------:R-:W-:Y:S02]  /*7c50*/  SEL R0, RZ, 0x1, P1 ;  /* 0x00000001ff007807 */ /* 0x000fe40000800000 */
[----:B------:R-:W-:Y:S02]  /*7c60*/  SEL R8, R8, RZ, P1 ;  /* 0x000000ff08087207 */ /* 0x000fe40000800000 */
[----:B------:R-:W-:-:S03]  /*7c70*/  LOP3.LUT R9, R3, R0, RZ, 0x3c, !PT ;  /* 0x0000000003097212 */ /* 0x000fc600078e3cff */
[----:B------:R-:W-:Y:S01]  /*7c80*/  IMAD R6, R8, 0x8, R5 ;  /* 0x0000000808067824 */ /* 0x000fe200078e0205 */
[----:B------:R-:W-:Y:S01]  /*7c90*/  SHF.L.U32 R3, R9, 0x1f, RZ ;  /* 0x0000001f09037819 */ /* 0x000fe200000006ff */
[----:B0-----:R-:W-:Y:S06]  /*7ca0*/  @!P0 BRA `(.L_x_182) ;  /* 0x0000000000dc8947 */ /* 0x001fec0003800000 */
.L_x_193:
[----:B------:R-:W1:Y:S01]  /*7cb0*/  SYNCS.PHASECHK.TRANS64.TRYWAIT P0, [R6+URZ], R3 ;  /* 0x00000003060075a7 */ /* 0x000e62000800017f */
[----:B------:R-:W-:-:S05]  /*7cc0*/  VIADD R0, R8, 0x1 ;  /* 0x0000000108007836 */ /* 0x000fca0000000000 */
[----:B------:R-:W-:-:S04]  /*7cd0*/  ISETP.NE.AND P1, PT, R0, 0x4, PT ;  /* 0x000000040000780c */ /* 0x000fc80003f25270 */
[----:B0-----:R-:W-:Y:S02]  /*7ce0*/  SEL R2, RZ, 0x1, P1 ;  /* 0x00000001ff027807 */ /* 0x001fe40000800000 */
[----:B------:R-:W-:Y:S02]  /*7cf0*/  SEL R0, R0, RZ, P1 ;  /* 0x000000ff00007207 */ /* 0x000fe40000800000 */
[----:B------:R-:W-:-:S03]  /*7d00*/  LOP3.LUT R9, R9, R2, RZ, 0x3c, !PT ;  /* 0x0000000209097212 */ /* 0x000fc600078e3cff */
[----:B------:R-:W-:Y:S01]  /*7d10*/  IMAD R7, R0, 0x8, R5 ;  /* 0x0000000800077824 */ /* 0x000fe200078e0205 */
[----:B------:R-:W-:Y:S01]  /*7d20*/  SHF.L.U32 R4, R9, 0x1f, RZ ;  /* 0x0000001f09047819 */ /* 0x000fe200000006ff */
[----:B-1----:R-:W-:Y:S06]  /*7d30*/  @!P0 BRA `(.L_x_183) ;  /* 0x0000000000cc8947 */ /* 0x002fec0003800000 */
.L_x_194:
[----:B------:R-:W1:Y:S01]  /*7d40*/  SYNCS.PHASECHK.TRANS64.TRYWAIT P0, [R7+URZ], R4 ;  /* 0x00000004070075a7 */ /* 0x000e62000800017f */
[----:B------:R-:W-:-:S05]  /*7d50*/  VIADD R0, R0, 0x1 ;  /* 0x0000000100007836 */ /* 0x000fca0000000000 */
[----:B------:R-:W-:-:S04]  /*7d60*/  ISETP.NE.AND P1, PT, R0, 0x4, PT ;  /* 0x000000040000780c */ /* 0x000fc80003f25270 */
[----:B------:R-:W-:Y:S02]  /*7d70*/  SEL R2, RZ, 0x1, P1 ;  /* 0x00000001ff027807 */ /* 0x000fe40000800000 */
[----:B------:R-:W-:Y:S02]  /*7d80*/  SEL R0, R0, RZ, P1 ;  /* 0x000000ff00007207 */ /* 0x000fe40000800000 */
[----:B------:R-:W-:Y:S01]  /*7d90*/  LOP3.LUT R2, R9, R2, RZ, 0x3c, !PT ;  /* 0x0000000209027212 */ /* 0x000fe200078e3cff */
[----:B-1----:R-:W-:Y:S06]  /*7da0*/  @!P0 BRA `(.L_x_184) ;  /* 0x0000000000c48947 */ /* 0x002fec0003800000 */
.L_x_195:
[----:B------:R-:W-:Y:S01]  /*7db0*/  IMAD R5, R0, 0x8, R5 ;  /* 0x0000000800057824 */ /* 0x000fe200078e0205 */
[----:B------:R-:W-:-:S07]  /*7dc0*/  SHF.L.U32 R0, R2, 0x1f, RZ ;  /* 0x0000001f02007819 */ /* 0x000fce00000006ff */
.L_x_185:
[----:B--2---:R2:W3:Y:S02]  /*7dd0*/  SYNCS.PHASECHK.TRANS64.TRYWAIT P0, [R5+URZ], R0 ;  /* 0x00000000050075a7 */ /* 0x0044e4000800017f */
[----:B---3--:R-:W-:Y:S05]  /*7de0*/  @!P0 NANOSLEEP.SYNCS 0x989680 ;  /* 0x009896800000895d */ /* 0x008fea0003900000 */
[----:B------:R-:W3:Y:S02]  /*7df0*/  @!P0 SYNCS.PHASECHK.TRANS64 P0, [R5+URZ], R0 ;  /* 0x00000000050085a7 */ /* 0x000ee4000800007f */
[----:B---3--:R-:W-:Y:S05]  /*7e00*/  @!P0 BRA `(.L_x_185) ;  /* 0xfffffffc00f08947 */ /* 0x008fea000383ffff */
.L_x_180:
[----:B------:R-:W-:Y:S05]  /*7e10*/  BSYNC B0 ;  /* 0x0000000000007941 */ /* 0x000fea0003800000 */
.L_x_179:
[----:B------:R-:W-:Y:S05]  /*7e20*/  EXIT ;  /* 0x000000000000794d */ /* 0x000fea0003800000 */
.L_x_21:
[----:B-1----:R1:W2:Y:S02]  /*7e30*/  SYNCS.PHASECHK.TRANS64.TRYWAIT P1, [R3+URZ], R0 ;  /* 0x00000000030075a7 */ /* 0x0022a4000802017f */
[----:B--2---:R-:W-:Y:S05]  /*7e40*/  @!P1 NANOSLEEP.SYNCS 0x989680 ;  /* 0x009896800000995d */ /* 0x004fea0003900000 */
[----:B------:R-:W2:Y:S02]  /*7e50*/  @!P1 SYNCS.PHASECHK.TRANS64 P1, [R3+URZ], R0 ;  /* 0x00000000030095a7 */ /* 0x000ea4000802007f */
[----:B--2---:R-:W-:Y:S05]  /*7e60*/  @!P1 BRA `(.L_x_21) ;  /* 0xfffffffc00f09947 */ /* 0x004fea000383ffff */
[----:B------:R-:W-:Y:S05]  /*7e70*/  BRA `(.L_x_20) ;  /* 0xffffff9800547947 */ /* 0x000fea000383ffff */
.L_x_26:
[----:B-1----:R1:W2:Y:S02]  /*7e80*/  SYNCS.PHASECHK.TRANS64.TRYWAIT P1, [R5+URZ], R4 ;  /* 0x00000004050075a7 */ /* 0x0022a4000802017f */
[----:B--2---:R-:W-:Y:S05]  /*7e90*/  @!P1 NANOSLEEP.SYNCS 0x989680 ;  /* 0x009896800000995d */ /* 0x004fea0003900000 */
[----:B------:R-:W2:Y:S02]  /*7ea0*/  @!P1 SYNCS.PHASECHK.TRANS64 P1, [R5+URZ], R4 ;  /* 0x00000004050095a7 */ /* 0x000ea4000802007f */
[----:B--2---:R-:W-:Y:S05]  /*7eb0*/  @!P1 BRA `(.L_x_26) ;  /* 0xfffffffc00f09947 */ /* 0x004fea000383ffff */
[----:B------:R-:W-:Y:S05]  /*7ec0*/  BRA `(.L_x_25) ;  /* 0xffffff9c00307947 */ /* 0x000fea000383ffff */
.L_x_167:
[----:B------:R-:W-:Y:S01]  /*7ed0*/  BSSY B1, `(.L_x_186) ;  /* 0x0000006000017945 */ /* 0x000fe20003800000 */
[----:B------:R-:W-:-:S07]  /*7ee0*/  IMAD.MOV.U32 R15, RZ, RZ, -0x1 ;  /* 0xffffffffff0f7424 */ /* 0x000fce00078e00ff */
[----:B------:R-:W-:Y:S05]  /*7ef0*/  WARPSYNC.COLLECTIVE R15, `(.L_x_187) ;  /* 0x000000000f0c7348 */ /* 0x000fea0003c00000 */
[----:B------:R-:W-:Y:S02]  /*7f00*/  ELECT P6, UR62, PT ;  /* 0x00000000003e782f */ /* 0x000fe400038c0000 */
[----:B------:R-:W-:Y:S01]  /*7f10*/  MOV R14, UR62 ;  /* 0x0000003e000e7c02 */ /* 0x000fe20008000f00 */
[----:B------:R-:W-:Y:S10]  /*7f20*/  ENDCOLLECTIVE ;  /* 0x000000000000791b */ /* 0x000ff40003800000 */
.L_x_187:
[----:B------:R-:W-:Y:S05]  /*7f30*/  BSYNC B1 ;  /* 0x0000000000017941 */ /* 0x000fea0003800000 */
.L_x_186:
[----:B------:R-:W-:Y:S05]  /*7f40*/  BRA `(.L_x_188) ;  /* 0xfffffff000147947 */ /* 0x000fea000383ffff */
.L_x_170:
[----:B0-----:R0:W1:Y:S02]  /*7f50*/  SYNCS.PHASECHK.TRANS64.TRYWAIT P0, [R23+URZ+0x20], R14 ;  /* 0x0000200e170075a7 */ /* 0x001064000800017f */
[----:B-1----:R-:W-:Y:S05]  /*7f60*/  @!P0 NANOSLEEP.SYNCS 0x989680 ;  /* 0x009896800000895d */ /* 0x002fea0003900000 */
[----:B------:R-:W1:Y:S02]  /*7f70*/  @!P0 SYNCS.PHASECHK.TRANS64 P0, [R23+URZ+0x20], R14 ;  /* 0x0000200e170085a7 */ /* 0x000e64000800007f */
[----:B-1----:R-:W-:Y:S05]  /*7f80*/  @!P0 BRA `(.L_x_170) ;  /* 0xfffffffc00f08947 */ /* 0x002fea000383ffff */
[----:B------:R-:W-:Y:S05]  /*7f90*/  BRA `(.L_x_189) ;  /* 0xfffffff000587947 */ /* 0x000fea000383ffff */
.L_x_178:
[----:B------:R-:W-:Y:S01]  /*7fa0*/  BSSY B0, `(.L_x_190) ;  /* 0x0000006000007945 */ /* 0x000fe20003800000 */
[----:B------:R-:W-:-:S07]  /*7fb0*/  IMAD.MOV.U32 R15, RZ, RZ, -0x1 ;  /* 0xffffffffff0f7424 */ /* 0x000fce00078e00ff */
[----:B------:R-:W-:Y:S05]  /*7fc0*/  WARPSYNC.COLLECTIVE R15, `(.L_x_191) ;  /* 0x000000000f0c7348 */ /* 0x000fea0003c00000 */
[----:B------:R-:W-:Y:S02]  /*7fd0*/  ELECT P6, UR62, PT ;  /* 0x00000000003e782f */ /* 0x000fe400038c0000 */
[----:B------:R-:W-:Y:S01]  /*7fe0*/  MOV R14, UR62 ;  /* 0x0000003e000e7c02 */ /* 0x000fe20008000f00 */
[----:B------:R-:W-:Y:S10]  /*7ff0*/  ENDCOLLECTIVE ;  /* 0x000000000000791b */ /* 0x000ff40003800000 */
.L_x_191:
[----:B------:R-:W-:Y:S05]  /*8000*/  BSYNC B0 ;  /* 0x0000000000007941 */ /* 0x000fea0003800000 */
.L_x_190:
[----:B------:R-:W-:Y:S05]  /*8010*/  BRA `(.L_x_192) ;  /* 0xfffffff800d07947 */ /* 0x000fea000383ffff */
.L_x_182:
[----:B0-----:R0:W1:Y:S02]  /*8020*/  SYNCS.PHASECHK.TRANS64.TRYWAIT P0, [R7+URZ], R2 ;  /* 0x00000002070075a7 */ /* 0x001064000800017f */
[----:B-1----:R-:W-:Y:S05]  /*8030*/  @!P0 NANOSLEEP.SYNCS 0x989680 ;  /* 0x009896800000895d */ /* 0x002fea0003900000 */
[----:B------:R-:W1:Y:S02]  /*8040*/  @!P0 SYNCS.PHASECHK.TRANS64 P0, [R7+URZ], R2 ;  /* 0x00000002070085a7 */ /* 0x000e64000800007f */
[----:B-1----:R-:W-:Y:S05]  /*8050*/  @!P0 BRA `(.L_x_182) ;  /* 0xfffffffc00f08947 */ /* 0x002fea000383ffff */
[----:B------:R-:W-:Y:S05]  /*8060*/  BRA `(.L_x_193) ;  /* 0xfffffffc00107947 */ /* 0x000fea000383ffff */
.L_x_183:
[----:B0-----:R0:W1:Y:S02]  /*8070*/  SYNCS.PHASECHK.TRANS64.TRYWAIT P0, [R6+URZ], R3 ;  /* 0x00000003060075a7 */ /* 0x001064000800017f */
[----:B-1----:R-:W-:Y:S05]  /*8080*/  @!P0 NANOSLEEP.SYNCS 0x989680 ;  /* 0x009896800000895d */ /* 0x002fea0003900000 */
[----:B------:R-:W1:Y:S02]  /*8090*/  @!P0 SYNCS.PHASECHK.TRANS64 P0, [R6+URZ], R3 ;  /* 0x00000003060085a7 */ /* 0x000e64000800007f */
[----:B-1----:R-:W-:Y:S05]  /*80a0*/  @!P0 BRA `(.L_x_183) ;  /* 0xfffffffc00f08947 */ /* 0x002fea000383ffff */
[----:B------:R-:W-:Y:S05]  /*80b0*/  BRA `(.L_x_194) ;  /* 0xfffffffc00207947 */ /* 0x000fea000383ffff */
.L_x_184:
[----:B-1----:R1:W2:Y:S02]  /*80c0*/  SYNCS.PHASECHK.TRANS64.TRYWAIT P0, [R7+URZ], R4 ;  /* 0x00000004070075a7 */ /* 0x0022a4000800017f */
[----:B--2---:R-:W-:Y:S05]  /*80d0*/  @!P0 NANOSLEEP.SYNCS 0x989680 ;  /* 0x009896800000895d */ /* 0x004fea0003900000 */
[----:B------:R-:W2:Y:S02]  /*80e0*/  @!P0 SYNCS.PHASECHK.TRANS64 P0, [R7+URZ], R4 ;  /* 0x00000004070085a7 */ /* 0x000ea4000800007f */
[----:B--2---:R-:W-:Y:S05]  /*80f0*/  @!P0 BRA `(.L_x_184) ;  /* 0xfffffffc00f08947 */ /* 0x004fea000383ffff */
[----:B------:R-:W-:Y:S05]  /*8100*/  BRA `(.L_x_195) ;  /* 0xfffffffc00287947 */ /* 0x000fea000383ffff */
.L_x_196:
[----:B------:R-:W-:-:S00]  /*8110*/  BRA `(.L_x_196) ;  /* 0xfffffffc00fc7947 */ /* 0x000fc0000383ffff */
[----:B------:R-:W-:-:S00]  /*8120*/  NOP ;  /* 0x0000000000007918 */ /* 0x000fc00000000000 */
        /* <DEDUP_REMOVED lines=13> */
.L_x_197:


//--------------------- .nv.global.init           --------------------------
	.section	.nv.global.init,"aw",@progbits
.nv.global.init:
	.type		$str$22,@object
	.size		$str$22,($str$23 - $str$22)
$str$22:
        /*0000*/ 	.byte	0x6b, 0x5f, 0x74, 0x69, 0x6c, 0x65, 0x5f, 0x63, 0x6f, 0x75, 0x6e, 0x74, 0x20, 0x3e, 0x3d, 0x20
        /*0010*/ 	.byte	0x31, 0x00
	.type		$str$23,@object
	.size		$str$23,(__unnamed_1 - $str$23)
$str$23:
        /*0012*/ 	.byte	0x2f, 0x74, 0x6d, 0x70, 0x2f, 0x63, 0x75, 0x74, 0x6c, 0x61, 0x73, 0x73, 0x5f, 0x73, 0x77, 0x65
        /*0022*/ 	.byte	0x65, 0x70, 0x5f, 0x73, 0x72, 0x63, 0x2f, 0x69, 0x6e, 0x63, 0x6c, 0x75, 0x64, 0x65, 0x2f, 0x63
        /*0032*/ 	.byte	0x75, 0x74, 0x6c, 0x61, 0x73, 0x73, 0x2f, 0x67, 0x65, 0x6d, 0x6d, 0x2f, 0x63, 0x6f, 0x6c, 0x6c
        /*0042*/ 	.byte	0x65, 0x63, 0x74, 0x69, 0x76, 0x65, 0x2f, 0x73, 0x6d, 0x39, 0x30, 0x5f, 0x6d, 0x6d, 0x61, 0x5f
        /*0052*/ 	.byte	0x74, 0x6d, 0x61, 0x5f, 0x67, 0x6d, 0x6d, 0x61, 0x5f, 0x73, 0x73, 0x5f, 0x77, 0x61, 0x72, 0x70
        /*0062*/ 	.byte	0x73, 0x70, 0x65, 0x63, 0x69, 0x61, 0x6c, 0x69, 0x7a, 0x65, 0x64, 0x2e, 0x68, 0x70, 0x70, 0x00
	.type		__unnamed_1,@object
	.size		__unnamed_1,(.L_0 - __unnamed_1)
__unnamed_1:
        /*0072*/ 	.byte	0x76, 0x6f, 0x69, 0x64, 0x20, 0x63, 0x75, 0x74, 0x6c, 0x61, 0x73, 0x73, 0x3a, 0x3a, 0x67, 0x65
        /* <DEDUP_REMOVED lines=180> */
        /*0bc2*/ 	.byte	0x74, 0x69, 0x74, 0x79, 0x5d, 0x00
.L_0:


//--------------------- .nv.shared._ZN7cutlass13device_kernelINS_4gemm6kernel13GemmUniversalIN4cute5tupleIJiiiiEEENS1_10collective13CollectiveMmaINS1_34MainloopSm90TmaGmmaWarpSpecializedILi4ENS5_IJNS4_1CILi4EEENSA_ILi1EEESC_EEENS1_35KernelTmaWarpSpecializedCooperativeEEENS5_IJNSA_ILi128EEESG_NSA_ILi64EEEEEENS_6half_tENS5_IJlSC_lEEESJ_NS5_IJSC_llEEENS4_8TiledMMAINS4_8MMA_AtomIJNS4_4SM904GMMA26MMA_64x128x16_F32F16F16_SSILNSP_5MajorE0ELSR_1ELNSP_7ScaleInE1ELSS_1EEEEEENS4_6LayoutINS5_IJNSA_ILi2EEESC_SC_EEENS5_IJSC_NSA_ILi0EEESY_EEEEENS5_IJNS4_10UnderscoreES11_S11_EEEEENS4_13SM90_TMA_LOADENS4_14ComposedLayoutINS4_7SwizzleILi3ELi4ELi3EEENS4_18smem_ptr_flag_bitsILi16EEENSV_INS5_IJNSA_ILi8EEESH_EEENS5_IJSH_SC_EEEEEEEvNS4_8identityENS4_23SM90_TMA_LOAD_MULTICASTENS15_IS17_S19_NSV_INS5_IJSH_S1A_EEENS5_IJSC_SH_EEEEEEEvS1F_EENS_8epilogue10collective6detail29Sm90TmaWarpSpecializedAdapterINS1N_15DefaultEpilogueISJ_SK_SK_NS1M_6thread17LinearCombinationISJ_Li1EffLNS1R_9ScaleType4KindE0ELNS_15FloatRoundStyleE2ESJ_EENS1_15EpilogueDefaultEEEEEvvEEEEvNT_6ParamsE --------------------------
	.section	.nv.shared._ZN7cutlass13device_kernelINS_4gemm6kernel13GemmUniversalIN4cute5tupleIJiiiiEEENS1_10collective13CollectiveMmaINS1_34MainloopSm90TmaGmmaWarpSpecializedILi4ENS5_IJNS4_1CILi4EEENSA_ILi1EEESC_EEENS1_35KernelTmaWarpSpecializedCooperativeEEENS5_IJNSA_ILi128EEESG_NSA_ILi64EEEEEENS_6half_tENS5_IJlSC_lEEESJ_NS5_IJSC_llEEENS4_8TiledMMAINS4_8MMA_AtomIJNS4_4SM904GMMA26MMA_64x128x16_F32F16F16_SSILNSP_5MajorE0ELSR_1ELNSP_7ScaleInE1ELSS_1EEEEEENS4_6LayoutINS5_IJNSA_ILi2EEESC_SC_EEENS5_IJSC_NSA_ILi0EEESY_EEEEENS5_IJNS4_10UnderscoreES11_S11_EEEEENS4_13SM90_TMA_LOADENS4_14ComposedLayoutINS4_7SwizzleILi3ELi4ELi3EEENS4_18smem_ptr_flag_bitsILi16EEENSV_INS5_IJNSA_ILi8EEESH_EEENS5_IJSH_SC_EEEEEEEvNS4_8identityENS4_23SM90_TMA_LOAD_MULTICASTENS15_IS17_S19_NSV_INS5_IJSH_S1A_EEENS5_IJSC_SH_EEEEEEEvS1F_EENS_8epilogue10collective6detail29Sm90TmaWarpSpecializedAdapterINS1N_15DefaultEpilogueISJ_SK_SK_NS1M_6thread17LinearCombinationISJ_Li1EffLNS1R_9ScaleType4KindE0ELNS_15FloatRoundStyleE2ESJ_EENS1_15EpilogueDefaultEEEEEvvEEEEvNT_6ParamsE,"aw",@nobits
	.sectionflags	@""
	.align	16
	.zero		1024


//--------------------- .nv.shared.reserved.0     --------------------------
	.section	.nv.shared.reserved.0,"aw",@nobits
	.weak		__nv_reservedSMEM_offset_0_alias
	.size		__nv_reservedSMEM_offset_0_alias, 0, 0
	.other		__nv_reservedSMEM_offset_0_alias,@"STO_CUDA_RESERVED_SHARED STV_DEFAULT"
__nv_reservedSMEM_offset_0_alias:
	.zero		0


//--------------------- .nv.global                --------------------------
	.section	.nv.global,"aw",@nobits
.nv.global:
	.type		_ZN40_INTERNAL_ec2833b4_4_k_cu_185ede81_203694cute1_E,@object
	.size		_ZN40_INTERNAL_ec2833b4_4_k_cu_185ede81_203694cute1_E,(_ZN40_INTERNAL_ec2833b4_4_k_cu_185ede81_203694cuda3std3__45__cpo6cbeginE - _ZN40_INTERNAL_ec2833b4_4_k_cu_185ede81_203694cute1_E)
_ZN40_INTERNAL_ec2833b4_4_k_cu_185ede81_203694cute1_E:
	.zero		1
	.type		_ZN40_INTERNAL_ec2833b4_4_k_cu_185ede81_203694cuda3std3__45__cpo6cbeginE,@object
	.size		_ZN40_INTERNAL_ec2833b4_4_k_cu_185ede81_203694cuda3std3__45__cpo6cbeginE,(_ZN40_INTERNAL_ec2833b4_4_k_cu_185ede81_203694cuda3std3__48in_placeE - _ZN40_INTERNAL_ec2833b4_4_k_cu_185ede81_203694cuda3std3__45__cpo6cbeginE)
_ZN40_INTERNAL_ec2833b4_4_k_cu_185ede81_203694cuda3std3__45__cpo6cbeginE:
	.zero		1
	.type		_ZN40_INTERNAL_ec2833b4_4_k_cu_185ede81_203694cuda3std3__48in_placeE,@object
	.size		_ZN40_INTERNAL_ec2833b4_4_k_cu_185ede81_203694cuda3std3__48in_placeE,(_ZN40_INTERNAL_ec2833b4_4_k_cu_185ede81_203694cuda3std6ranges3__45__cpo9iter_moveE - _ZN40_INTERNAL_ec2833b4_4_k_cu_185ede81_203694cuda3std3__48in_placeE)
_ZN40_INTERNAL_ec2833b4_4_k_cu_185ede81_203694cuda3std3__48in_placeE:
	.zero		1
	.type		_ZN40_INTERNAL_ec2833b4_4_k_cu_185ede81_203694cuda3std6ranges3__45__cpo9iter_moveE,@object
	.size		_ZN40_INTERNAL_ec2833b4_4_k_cu_185ede81_203694cuda3std6ranges3__45__cpo9iter_moveE,(_ZN40_INTERNAL_ec2833b4_4_k_cu_185ede81_203694cuda3std3__45__cpo5beginE - _ZN40_INTERNAL_ec2833b4_4_k_cu_185ede81_203694cuda3std6ranges3__45__cpo9iter_moveE)
_ZN40_INTERNAL_ec2833b4_4_k_cu_185ede81_203694cuda3std6ranges3__45__cpo9iter_moveE:
	.zero		1
	.type		_ZN40_INTERNAL_ec2833b4_4_k_cu_185ede81_203694cuda3std3__45__cpo5beginE,@object
	.size		_ZN40_INTERNAL_ec2833b4_4_k_cu_185ede81_203694cuda3std3__45__cpo5beginE,(_ZN40_INTERNAL_ec2833b4_4_k_cu_185ede81_203694cuda3std3__442_GLOBAL__N__ec2833b4_4_k_cu_185ede81_203696ignoreE - _ZN40_INTERNAL_ec2833b4_4_k_cu_185ede81_203694cuda3std3__45__cpo5beginE)
_ZN40_INTERNAL_ec2833b4_4_k_cu_185ede81_203694cuda3std3__45__cpo5beginE:
	.zero		1
	.type		_ZN40_INTERNAL_ec2833b4_4_k_cu_185ede81_203694cuda3std3__442_GLOBAL__N__ec2833b4_4_k_cu_185ede81_203696ignoreE,@object
	.size		_ZN40_INTERNAL_ec2833b4_4_k_cu_185ede81_203694cuda3std3__442_GLOBAL__N__ec2833b4_4_k_cu_185ede81_203696ignoreE,(_ZN40_INTERNAL_ec2833b4_4_k_cu_185ede81_203694cute7productE - _ZN40_INTERNAL_ec2833b4_4_k_cu_185ede81_203694cuda3std3__442_GLOBAL__N__ec2833b4_4_k_cu_185ede81_203696ignoreE)
_ZN40_INTERNAL_ec2833b4_4_k_cu_185ede81_203694cuda3std3__442_GLOBAL__N__ec2833b4_4_k_cu_185ede81_203696ignoreE:
	.zero		1
	.type		_ZN40_INTERNAL_ec2833b4_4_k_cu_185ede81_203694cute7productE,@object
	.size		_ZN40_INTERNAL_ec2833b4_4_k_cu_185ede81_203694cute7productE,(_ZN40_INTERNAL_ec2833b4_4_k_cu_185ede81_203694cuda3std3__45__cpo3endE - _ZN40_INTERNAL_ec2833b4_4_k_cu_185ede81_203694cute7productE)
_ZN40_INTERNAL_ec2833b4_4_k_cu_185ede81_203694cute7productE:
	.zero		1
	.type		_ZN40_INTERNAL_ec2833b4_4_k_cu_185ede81_203694cuda3std3__45__cpo3endE,@object
	.size		_ZN40_INTERNAL_ec2833b4_4_k_cu_185ede81_203694cuda3std3__45__cpo3endE,(_ZN40_INTERNAL_ec2833b4_4_k_cu_185ede81_203694cuda3std3__419piecewise_constructE - _ZN40_INTERNAL_ec2833b4_4_k_cu_185ede81_203694cuda3std3__45__cpo3endE)
_ZN40_INTERNAL_ec2833b4_4_k_cu_185ede81_203694cuda3std3__45__cpo3endE:
	.zero		1
	.type		_ZN40_INTERNAL_ec2833b4_4_k_cu_185ede81_203694cuda3std3__419piecewise_constructE,@object
	.size		_ZN40_INTERNAL_ec2833b4_4_k_cu_185ede81_203694cuda3std3__419piecewise_constructE,(_ZN40_INTERNAL_ec2833b4_4_k_cu_185ede81_203694cuda3std3__45__cpo4cendE - _ZN40_INTERNAL_ec2833b4_4_k_cu_185ede81_203694cuda3std3__419piecewise_constructE)
_ZN40_INTERNAL_ec2833b4_4_k_cu_185ede81_203694cuda3std3__419piecewise_constructE:
	.zero		1
	.type		_ZN40_INTERNAL_ec2833b4_4_k_cu_185ede81_203694cuda3std3__45__cpo4cendE,@object
	.size		_ZN40_INTERNAL_ec2833b4_4_k_cu_185ede81_203694cuda3std3__45__cpo4cendE,(_ZN40_INTERNAL_ec2833b4_4_k_cu_185ede81_203694cuda3std6ranges3__45__cpo4swapE - _ZN40_INTERNAL_ec2833b4_4_k_cu_185ede81_203694cuda3std3__45__cpo4cendE)
_ZN40_INTERNAL_ec2833b4_4_k_cu_185ede81_203694cuda3std3__45__cpo4cendE:
	.zero		1
	.type		_ZN40_INTERNAL_ec2833b4_4_k_cu_185ede81_203694cuda3std6ranges3__45__cpo4swapE,@object
	.size		_ZN40_INTERNAL_ec2833b4_4_k_cu_185ede81_203694cuda3std6ranges3__45__cpo4swapE,(.L_8 - _ZN40_INTERNAL_ec2833b4_4_k_cu_185ede81_203694cuda3std6ranges3__45__cpo4swapE)
_ZN40_INTERNAL_ec2833b4_4_k_cu_185ede81_203694cuda3std6ranges3__45__cpo4swapE:
	.zero		1
.L_8:


//--------------------- .nv.constant0._ZN7cutlass13device_kernelINS_4gemm6kernel13GemmUniversalIN4cute5tupleIJiiiiEEENS1_10collective13CollectiveMmaINS1_34MainloopSm90TmaGmmaWarpSpecializedILi4ENS5_IJNS4_1CILi4EEENSA_ILi1EEESC_EEENS1_35KernelTmaWarpSpecializedCooperativeEEENS5_IJNSA_ILi128EEESG_NSA_ILi64EEEEEENS_6half_tENS5_IJlSC_lEEESJ_NS5_IJSC_llEEENS4_8TiledMMAINS4_8MMA_AtomIJNS4_4SM904GMMA26MMA_64x128x16_F32F16F16_SSILNSP_5MajorE0ELSR_1ELNSP_7ScaleInE1ELSS_1EEEEEENS4_6LayoutINS5_IJNSA_ILi2EEESC_SC_EEENS5_IJSC_NSA_ILi0EEESY_EEEEENS5_IJNS4_10UnderscoreES11_S11_EEEEENS4_13SM90_TMA_LOADENS4_14ComposedLayoutINS4_7SwizzleILi3ELi4ELi3EEENS4_18smem_ptr_flag_bitsILi16EEENSV_INS5_IJNSA_ILi8EEESH_EEENS5_IJSH_SC_EEEEEEEvNS4_8identityENS4_23SM90_TMA_LOAD_MULTICASTENS15_IS17_S19_NSV_INS5_IJSH_S1A_EEENS5_IJSC_SH_EEEEEEEvS1F_EENS_8epilogue10collective6detail29Sm90TmaWarpSpecializedAdapterINS1N_15DefaultEpilogueISJ_SK_SK_NS1M_6thread17LinearCombinationISJ_Li1EffLNS1R_9ScaleType4KindE0ELNS_15FloatRoundStyleE2ESJ_EENS1_15EpilogueDefaultEEEEEvvEEEEvNT_6ParamsE --------------------------
	.section	.nv.constant0._ZN7cutlass13device_kernelINS_4gemm6kernel13GemmUniversalIN4cute5tupleIJiiiiEEENS1_10collective13CollectiveMmaINS1_34MainloopSm90TmaGmmaWarpSpecializedILi4ENS5_IJNS4_1CILi4EEENSA_ILi1EEESC_EEENS1_35KernelTmaWarpSpecializedCooperativeEEENS5_IJNSA_ILi128EEESG_NSA_ILi64EEEEEENS_6half_tENS5_IJlSC_lEEESJ_NS5_IJSC_llEEENS4_8TiledMMAINS4_8MMA_AtomIJNS4_4SM904GMMA26MMA_64x128x16_F32F16F16_SSILNSP_5MajorE0ELSR_1ELNSP_7ScaleInE1ELSS_1EEEEEENS4_6LayoutINS5_IJNSA_ILi2EEESC_SC_EEENS5_IJSC_NSA_ILi0EEESY_EEEEENS5_IJNS4_10UnderscoreES11_S11_EEEEENS4_13SM90_TMA_LOADENS4_14ComposedLayoutINS4_7SwizzleILi3ELi4ELi3EEENS4_18smem_ptr_flag_bitsILi16EEENSV_INS5_IJNSA_ILi8EEESH_EEENS5_IJSH_SC_EEEEEEEvNS4_8identityENS4_23SM90_TMA_LOAD_MULTICASTENS15_IS17_S19_NSV_INS5_IJSH_S1A_EEENS5_IJSC_SH_EEEEEEEvS1F_EENS_8epilogue10collective6detail29Sm90TmaWarpSpecializedAdapterINS1N_15DefaultEpilogueISJ_SK_SK_NS1M_6thread17LinearCombinationISJ_Li1EffLNS1R_9ScaleType4KindE0ELNS_15FloatRoundStyleE2ESJ_EENS1_15EpilogueDefaultEEEEEvvEEEEvNT_6ParamsE,"a",@progbits
	.sectionflags	@""
	.align	4
.nv.constant0._ZN7cutlass13device_kernelINS_4gemm6kernel13GemmUniversalIN4cute5tupleIJiiiiEEENS1_10collective13CollectiveMmaINS1_34MainloopSm90TmaGmmaWarpSpecializedILi4ENS5_IJNS4_1CILi4EEENSA_ILi1EEESC_EEENS1_35KernelTmaWarpSpecializedCooperativeEEENS5_IJNSA_ILi128EEESG_NSA_ILi64EEEEEENS_6half_tENS5_IJlSC_lEEESJ_NS5_IJSC_llEEENS4_8TiledMMAINS4_8MMA_AtomIJNS4_4SM904GMMA26MMA_64x128x16_F32F16F16_SSILNSP_5MajorE0ELSR_1ELNSP_7ScaleInE1ELSS_1EEEEEENS4_6LayoutINS5_IJNSA_ILi2EEESC_SC_EEENS5_IJSC_NSA_ILi0EEESY_EEEEENS5_IJNS4_10UnderscoreES11_S11_EEEEENS4_13SM90_TMA_LOADENS4_14ComposedLayoutINS4_7SwizzleILi3ELi4ELi3EEENS4_18smem_ptr_flag_bitsILi16EEENSV_INS5_IJNSA_ILi8EEESH_EEENS5_IJSH_SC_EEEEEEEvNS4_8identityENS4_23SM90_TMA_LOAD_MULTICASTENS15_IS17_S19_NSV_INS5_IJSH_S1A_EEENS5_IJSC_SH_EEEEEEEvS1F_EENS_8epilogue10collective6detail29Sm90TmaWarpSpecializedAdapterINS1N_15DefaultEpilogueISJ_SK_SK_NS1M_6thread17LinearCombinationISJ_Li1EffLNS1R_9ScaleType4KindE0ELNS_15FloatRoundStyleE2ESJ_EENS1_15EpilogueDefaultEEEEEvvEEEEvNT_6ParamsE:
	.zero		1664


//--------------------- SYMBOLS --------------------------

	.type		.nv.reservedSmem.offset0,@object
	.size		.nv.reservedSmem.offset0,0x4
	.type		__assertfail,@function
